	.target	sm_100a

	.elftype	@"ET_EXEC"


//--------------------- .note.nv.tkinfo           --------------------------
	.section	.note.nv.tkinfo,"",@"SHT_NOTE"
	.sectionflags	@"SHF_NOTE_NV_TKINFO"
	.tkinfo
        /*0018*/ 	.word	0x00000002
        /*0030*/ 	.string	""
        /*0030*/ 	.string	"ptxas"
        /*0030*/ 	.string	"Cuda compilation tools, release 13.0, V13.0.88"
        /*0030*/ 	.string	"Build cuda_13.0.r13.0/compiler.36424714_0"
        /*0030*/ 	.string	"-arch sm_100a -m 64 "



//--------------------- .note.nv.cuinfo           --------------------------
	.section	.note.nv.cuinfo,"",@"SHT_NOTE"
	.sectionflags	@"SHF_NOTE_NV_CUINFO"
        /*0018*/ 	.short	0x0002
        /*001a*/ 	.short	0x0064
        /*001c*/ 	.short	0x0082
	.zero		2


//--------------------- .nv.info                  --------------------------
	.section	.nv.info,"",@"SHT_CUDA_INFO"
	.align	4


	//----- nvinfo : EIATTR_REGCOUNT
	.align		4
        /*0000*/ 	.byte	0x04, 0x2f
        /*0002*/ 	.short	(.L_12 - .L_11)
	.align		4
.L_11:
        /*0004*/ 	.word	index@(_ZN7cutlass13device_kernelIN5flash19enable_sm80_to_sm89INS1_16FlashAttnFwdSm80INS1_25CollectiveMainloopFwdSm80ILi4ELi1ELb0EN4cute5tupleIJNS5_1CILi128EEENS7_ILi64EEENS7_ILi96EEEEEELi96ENS_6half_tEfNS_4arch4Sm80ELb1ELb0ELb0ELb1ELb0ELb1ELb1ELb0EEENS1_21CollectiveEpilogueFwdINS6_IJS8_SA_S9_EEENS6_IJNS7_ILi1EEESI_SI_EEESC_SE_Li128ELb1ELb1ELb0ELb0EEENS1_19SingleTileSchedulerILb1ELb0ELb1ELi128EEEEEEEEEvNT_6ParamsE)
        /*0008*/ 	.word	0x00000004


	//----- nvinfo : EIATTR_FRAME_SIZE
	.align		4
.L_12:
        /*000c*/ 	.byte	0x04, 0x11
        /*000e*/ 	.short	(.L_14 - .L_13)
	.align		4
.L_13:
        /*0010*/ 	.word	index@(_ZN7cutlass13device_kernelIN5flash19enable_sm80_to_sm89INS1_16FlashAttnFwdSm80INS1_25CollectiveMainloopFwdSm80ILi4ELi1ELb0EN4cute5tupleIJNS5_1CILi128EEENS7_ILi64EEENS7_ILi96EEEEEELi96ENS_6half_tEfNS_4arch4Sm80ELb1ELb0ELb0ELb1ELb0ELb1ELb1ELb0EEENS1_21CollectiveEpilogueFwdINS6_IJS8_SA_S9_EEENS6_IJNS7_ILi1EEESI_SI_EEESC_SE_Li128ELb1ELb1ELb0ELb0EEENS1_19SingleTileSchedulerILb1ELb0ELb1ELi128EEEEEEEEEvNT_6ParamsE)
        /*0014*/ 	.word	0x00000000


	//----- nvinfo : EIATTR_REGCOUNT
	.align		4
.L_14:
        /*0018*/ 	.byte	0x04, 0x2f
        /*001a*/ 	.short	(.L_16 - .L_15)
	.align		4
.L_15:
        /*001c*/ 	.word	index@(_ZN7cutlass13device_kernelIN5flash19enable_sm80_to_sm89INS1_16FlashAttnFwdSm80INS1_25CollectiveMainloopFwdSm80ILi4ELi1ELb0EN4cute5tupleIJNS5_1CILi128EEENS7_ILi64EEENS7_ILi96EEEEEELi96ENS_6half_tEfNS_4arch4Sm80ELb1ELb0ELb0ELb1ELb0ELb0ELb1ELb0EEENS1_21CollectiveEpilogueFwdINS6_IJS8_SA_S9_EEENS6_IJNS7_ILi1EEESI_SI_EEESC_SE_Li128ELb1ELb1ELb0ELb0EEENS1_19SingleTileSchedulerILb1ELb0ELb1ELi128EEEEEEEEEvNT_6ParamsE)
        /*0020*/ 	.word	0x00000004


	//----- nvinfo : EIATTR_FRAME_SIZE
	.align		4
.L_16:
        /*0024*/ 	.byte	0x04, 0x11
        /*0026*/ 	.short	(.L_18 - .L_17)
	.align		4
.L_17:
        /*0028*/ 	.word	index@(_ZN7cutlass13device_kernelIN5flash19enable_sm80_to_sm89INS1_16FlashAttnFwdSm80INS1_25CollectiveMainloopFwdSm80ILi4ELi1ELb0EN4cute5tupleIJNS5_1CILi128EEENS7_ILi64EEENS7_ILi96EEEEEELi96ENS_6half_tEfNS_4arch4Sm80ELb1ELb0ELb0ELb1ELb0ELb0ELb1ELb0EEENS1_21CollectiveEpilogueFwdINS6_IJS8_SA_S9_EEENS6_IJNS7_ILi1EEESI_SI_EEESC_SE_Li128ELb1ELb1ELb0ELb0EEENS1_19SingleTileSchedulerILb1ELb0ELb1ELi128EEEEEEEEEvNT_6ParamsE)
        /*002c*/ 	.word	0x00000000


	//----- nvinfo : EIATTR_REGCOUNT
	.align		4
.L_18:
        /*0030*/ 	.byte	0x04, 0x2f
        /*0032*/ 	.short	(.L_20 - .L_19)
	.align		4
.L_19:
        /*0034*/ 	.word	index@(_ZN7cutlass13device_kernelIN5flash19enable_sm80_to_sm89INS1_16FlashAttnFwdSm80INS1_25CollectiveMainloopFwdSm80ILi4ELi1ELb0EN4cute5tupleIJNS5_1CILi128EEENS7_ILi64EEENS7_ILi96EEEEEELi96ENS_6half_tEfNS_4arch4Sm80ELb1ELb0ELb0ELb0ELb0ELb0ELb1ELb0EEENS1_21CollectiveEpilogueFwdINS6_IJS8_SA_S9_EEENS6_IJNS7_ILi1EEESI_SI_EEESC_SE_Li128ELb0ELb1ELb0ELb0EEENS1_30DynamicPersistentTileSchedulerILi128ELi128ELb0ELb1ELb0EEEEEEEEEvNT_6ParamsE)
        /*0038*/ 	.word	0x00000004


	//----- nvinfo : EIATTR_FRAME_SIZE
	.align		4
.L_20:
        /*003c*/ 	.byte	0x04, 0x11
        /*003e*/ 	.short	(.L_22 - .L_21)
	.align		4
.L_21:
        /*0040*/ 	.word	index@(_ZN7cutlass13device_kernelIN5flash19enable_sm80_to_sm89INS1_16FlashAttnFwdSm80INS1_25CollectiveMainloopFwdSm80ILi4ELi1ELb0EN4cute5tupleIJNS5_1CILi128EEENS7_ILi64EEENS7_ILi96EEEEEELi96ENS_6half_tEfNS_4arch4Sm80ELb1ELb0ELb0ELb0ELb0ELb0ELb1ELb0EEENS1_21CollectiveEpilogueFwdINS6_IJS8_SA_S9_EEENS6_IJNS7_ILi1EEESI_SI_EEESC_SE_Li128ELb0ELb1ELb0ELb0EEENS1_30DynamicPersistentTileSchedulerILi128ELi128ELb0ELb1ELb0EEEEEEEEEvNT_6ParamsE)
        /*0044*/ 	.word	0x00000000


	//----- nvinfo : EIATTR_REGCOUNT
	.align		4
.L_22:
        /*0048*/ 	.byte	0x04, 0x2f
        /*004a*/ 	.short	(.L_24 - .L_23)
	.align		4
.L_23:
        /*004c*/ 	.word	index@(_ZN7cutlass13device_kernelIN5flash19enable_sm80_to_sm89INS1_16FlashAttnFwdSm80INS1_25CollectiveMainloopFwdSm80ILi4ELi1ELb0EN4cute5tupleIJNS5_1CILi128EEENS7_ILi48EEENS7_ILi96EEEEEELi96ENS_6half_tEfNS_4arch4Sm80ELb0ELb1ELb0ELb1ELb0ELb1ELb1ELb0EEENS1_21CollectiveEpilogueFwdINS6_IJS8_SA_S9_EEENS6_IJNS7_ILi1EEESI_SI_EEESC_SE_Li128ELb1ELb1ELb0ELb0EEENS1_19SingleTileSchedulerILb1ELb0ELb1ELi128EEEEEEEEEvNT_6ParamsE)
        /*0050*/ 	.word	0x00000004


	//----- nvinfo : EIATTR_FRAME_SIZE
	.align		4
.L_24:
        /*0054*/ 	.byte	0x04, 0x11
        /*0056*/ 	.short	(.L_26 - .L_25)
	.align		4
.L_25:
        /*0058*/ 	.word	index@(_ZN7cutlass13device_kernelIN5flash19enable_sm80_to_sm89INS1_16FlashAttnFwdSm80INS1_25CollectiveMainloopFwdSm80ILi4ELi1ELb0EN4cute5tupleIJNS5_1CILi128EEENS7_ILi48EEENS7_ILi96EEEEEELi96ENS_6half_tEfNS_4arch4Sm80ELb0ELb1ELb0ELb1ELb0ELb1ELb1ELb0EEENS1_21CollectiveEpilogueFwdINS6_IJS8_SA_S9_EEENS6_IJNS7_ILi1EEESI_SI_EEESC_SE_Li128ELb1ELb1ELb0ELb0EEENS1_19SingleTileSchedulerILb1ELb0ELb1ELi128EEEEEEEEEvNT_6ParamsE)
        /*005c*/ 	.word	0x00000000


	//----- nvinfo : EIATTR_REGCOUNT
	.align		4
.L_26:
        /*0060*/ 	.byte	0x04, 0x2f
        /*0062*/ 	.short	(.L_28 - .L_27)
	.align		4
.L_27:
        /*0064*/ 	.word	index@(_ZN7cutlass13device_kernelIN5flash19enable_sm80_to_sm89INS1_16FlashAttnFwdSm80INS1_25CollectiveMainloopFwdSm80ILi4ELi1ELb0EN4cute5tupleIJNS5_1CILi128EEENS7_ILi48EEENS7_ILi96EEEEEELi96ENS_6half_tEfNS_4arch4Sm80ELb0ELb1ELb0ELb1ELb0ELb0ELb1ELb0EEENS1_21CollectiveEpilogueFwdINS6_IJS8_SA_S9_EEENS6_IJNS7_ILi1EEESI_SI_EEESC_SE_Li128ELb1ELb1ELb0ELb0EEENS1_19SingleTileSchedulerILb1ELb0ELb1ELi128EEEEEEEEEvNT_6ParamsE)
        /*0068*/ 	.word	0x00000004


	//----- nvinfo : EIATTR_FRAME_SIZE
	.align		4
.L_28:
        /*006c*/ 	.byte	0x04, 0x11
        /*006e*/ 	.short	(.L_30 - .L_29)
	.align		4
.L_29:
        /*0070*/ 	.word	index@(_ZN7cutlass13device_kernelIN5flash19enable_sm80_to_sm89INS1_16FlashAttnFwdSm80INS1_25CollectiveMainloopFwdSm80ILi4ELi1ELb0EN4cute5tupleIJNS5_1CILi128EEENS7_ILi48EEENS7_ILi96EEEEEELi96ENS_6half_tEfNS_4arch4Sm80ELb0ELb1ELb0ELb1ELb0ELb0ELb1ELb0EEENS1_21CollectiveEpilogueFwdINS6_IJS8_SA_S9_EEENS6_IJNS7_ILi1EEESI_SI_EEESC_SE_Li128ELb1ELb1ELb0ELb0EEENS1_19SingleTileSchedulerILb1ELb0ELb1ELi128EEEEEEEEEvNT_6ParamsE)
        /*0074*/ 	.word	0x00000000


	//----- nvinfo : EIATTR_REGCOUNT
	.align		4
.L_30:
        /*0078*/ 	.byte	0x04, 0x2f
        /*007a*/ 	.short	(.L_32 - .L_31)
	.align		4
.L_31:
        /*007c*/ 	.word	index@(_ZN7cutlass13device_kernelIN5flash19enable_sm80_to_sm89INS1_16FlashAttnFwdSm80INS1_25CollectiveMainloopFwdSm80ILi4ELi1ELb0EN4cute5tupleIJNS5_1CILi128EEENS7_ILi48EEENS7_ILi96EEEEEELi96ENS_6half_tEfNS_4arch4Sm80ELb0ELb1ELb0ELb0ELb0ELb0ELb1ELb0EEENS1_21CollectiveEpilogueFwdINS6_IJS8_SA_S9_EEENS6_IJNS7_ILi1EEESI_SI_EEESC_SE_Li128ELb0ELb1ELb0ELb0EEENS1_19SingleTileSchedulerILb0ELb0ELb1ELi128EEEEEEEEEvNT_6ParamsE)
        /*0080*/ 	.word	0x00000004


	//----- nvinfo : EIATTR_FRAME_SIZE
	.align		4
.L_32:
        /*0084*/ 	.byte	0x04, 0x11
        /*0086*/ 	.short	(.L_34 - .L_33)
	.align		4
.L_33:
        /*0088*/ 	.word	index@(_ZN7cutlass13device_kernelIN5flash19enable_sm80_to_sm89INS1_16FlashAttnFwdSm80INS1_25CollectiveMainloopFwdSm80ILi4ELi1ELb0EN4cute5tupleIJNS5_1CILi128EEENS7_ILi48EEENS7_ILi96EEEEEELi96ENS_6half_tEfNS_4arch4Sm80ELb0ELb1ELb0ELb0ELb0ELb0ELb1ELb0EEENS1_21CollectiveEpilogueFwdINS6_IJS8_SA_S9_EEENS6_IJNS7_ILi1EEESI_SI_EEESC_SE_Li128ELb0ELb1ELb0ELb0EEENS1_19SingleTileSchedulerILb0ELb0ELb1ELi128EEEEEEEEEvNT_6ParamsE)
        /*008c*/ 	.word	0x00000000


	//----- nvinfo : EIATTR_REGCOUNT
	.align		4
.L_34:
        /*0090*/ 	.byte	0x04, 0x2f
        /*0092*/ 	.short	(.L_36 - .L_35)
	.align		4
.L_35:
        /*0094*/ 	.word	index@(_ZN7cutlass13device_kernelIN5flash19enable_sm80_to_sm89INS1_16FlashAttnFwdSm80INS1_25CollectiveMainloopFwdSm80ILi4ELi1ELb0EN4cute5tupleIJNS5_1CILi128EEENS7_ILi64EEENS7_ILi96EEEEEELi96ENS_6half_tEfNS_4arch4Sm80ELb0ELb0ELb0ELb1ELb0ELb1ELb1ELb0EEENS1_21CollectiveEpilogueFwdINS6_IJS8_SA_S9_EEENS6_IJNS7_ILi1EEESI_SI_EEESC_SE_Li128ELb1ELb1ELb0ELb0EEENS1_19SingleTileSchedulerILb1ELb0ELb1ELi128EEEEEEEEEvNT_6ParamsE)
        /*0098*/ 	.word	0x00000004


	//----- nvinfo : EIATTR_FRAME_SIZE
	.align		4
.L_36:
        /*009c*/ 	.byte	0x04, 0x11
        /*009e*/ 	.short	(.L_38 - .L_37)
	.align		4
.L_37:
        /*00a0*/ 	.word	index@(_ZN7cutlass13device_kernelIN5flash19enable_sm80_to_sm89INS1_16FlashAttnFwdSm80INS1_25CollectiveMainloopFwdSm80ILi4ELi1ELb0EN4cute5tupleIJNS5_1CILi128EEENS7_ILi64EEENS7_ILi96EEEEEELi96ENS_6half_tEfNS_4arch4Sm80ELb0ELb0ELb0ELb1ELb0ELb1ELb1ELb0EEENS1_21CollectiveEpilogueFwdINS6_IJS8_SA_S9_EEENS6_IJNS7_ILi1EEESI_SI_EEESC_SE_Li128ELb1ELb1ELb0ELb0EEENS1_19SingleTileSchedulerILb1ELb0ELb1ELi128EEEEEEEEEvNT_6ParamsE)
        /*00a4*/ 	.word	0x00000000


	//----- nvinfo : EIATTR_REGCOUNT
	.align		4
.L_38:
        /*00a8*/ 	.byte	0x04, 0x2f
        /*00aa*/ 	.short	(.L_40 - .L_39)
	.align		4
.L_39:
        /*00ac*/ 	.word	index@(_ZN7cutlass13device_kernelIN5flash19enable_sm80_to_sm89INS1_16FlashAttnFwdSm80INS1_25CollectiveMainloopFwdSm80ILi4ELi1ELb0EN4cute5tupleIJNS5_1CILi128EEENS7_ILi64EEENS7_ILi96EEEEEELi96ENS_6half_tEfNS_4arch4Sm80ELb0ELb0ELb0ELb1ELb0ELb0ELb1ELb0EEENS1_21CollectiveEpilogueFwdINS6_IJS8_SA_S9_EEENS6_IJNS7_ILi1EEESI_SI_EEESC_SE_Li128ELb1ELb1ELb0ELb0EEENS1_19SingleTileSchedulerILb1ELb0ELb1ELi128EEEEEEEEEvNT_6ParamsE)
        /*00b0*/ 	.word	0x00000004


	//----- nvinfo : EIATTR_FRAME_SIZE
	.align		4
.L_40:
        /*00b4*/ 	.byte	0x04, 0x11
        /*00b6*/ 	.short	(.L_42 - .L_41)
	.align		4
.L_41:
        /*00b8*/ 	.word	index@(_ZN7cutlass13device_kernelIN5flash19enable_sm80_to_sm89INS1_16FlashAttnFwdSm80INS1_25CollectiveMainloopFwdSm80ILi4ELi1ELb0EN4cute5tupleIJNS5_1CILi128EEENS7_ILi64EEENS7_ILi96EEEEEELi96ENS_6half_tEfNS_4arch4Sm80ELb0ELb0ELb0ELb1ELb0ELb0ELb1ELb0EEENS1_21CollectiveEpilogueFwdINS6_IJS8_SA_S9_EEENS6_IJNS7_ILi1EEESI_SI_EEESC_SE_Li128ELb1ELb1ELb0ELb0EEENS1_19SingleTileSchedulerILb1ELb0ELb1ELi128EEEEEEEEEvNT_6ParamsE)
        /*00bc*/ 	.word	0x00000000


	//----- nvinfo : EIATTR_REGCOUNT
	.align		4
.L_42:
        /*00c0*/ 	.byte	0x04, 0x2f
        /*00c2*/ 	.short	(.L_44 - .L_43)
	.align		4
.L_43:
        /*00c4*/ 	.word	index@(_ZN7cutlass13device_kernelIN5flash19enable_sm80_to_sm89INS1_16FlashAttnFwdSm80INS1_25CollectiveMainloopFwdSm80ILi4ELi1ELb0EN4cute5tupleIJNS5_1CILi128EEENS7_ILi64EEENS7_ILi96EEEEEELi96ENS_6half_tEfNS_4arch4Sm80ELb0ELb0ELb0ELb0ELb0ELb0ELb1ELb0EEENS1_21CollectiveEpilogueFwdINS6_IJS8_SA_S9_EEENS6_IJNS7_ILi1EEESI_SI_EEESC_SE_Li128ELb0ELb1ELb0ELb0EEENS1_19SingleTileSchedulerILb0ELb0ELb1ELi128EEEEEEEEEvNT_6ParamsE)
        /*00c8*/ 	.word	0x00000004


	//----- nvinfo : EIATTR_FRAME_SIZE
	.align		4
.L_44:
        /*00cc*/ 	.byte	0x04, 0x11
        /*00ce*/ 	.short	(.L_46 - .L_45)
	.align		4
.L_45:
        /*00d0*/ 	.word	index@(_ZN7cutlass13device_kernelIN5flash19enable_sm80_to_sm89INS1_16FlashAttnFwdSm80INS1_25CollectiveMainloopFwdSm80ILi4ELi1ELb0EN4cute5tupleIJNS5_1CILi128EEENS7_ILi64EEENS7_ILi96EEEEEELi96ENS_6half_tEfNS_4arch4Sm80ELb0ELb0ELb0ELb0ELb0ELb0ELb1ELb0EEENS1_21CollectiveEpilogueFwdINS6_IJS8_SA_S9_EEENS6_IJNS7_ILi1EEESI_SI_EEESC_SE_Li128ELb0ELb1ELb0ELb0EEENS1_19SingleTileSchedulerILb0ELb0ELb1ELi128EEEEEEEEEvNT_6ParamsE)
        /*00d4*/ 	.word	0x00000000


	//----- nvinfo : EIATTR_MIN_STACK_SIZE
	.align		4
.L_46:
        /*00d8*/ 	.byte	0x04, 0x12
        /*00da*/ 	.short	(.L_48 - .L_47)
	.align		4
.L_47:
        /*00dc*/ 	.word	index@(_ZN7cutlass13device_kernelIN5flash19enable_sm80_to_sm89INS1_16FlashAttnFwdSm80INS1_25CollectiveMainloopFwdSm80ILi4ELi1ELb0EN4cute5tupleIJNS5_1CILi128EEENS7_ILi64EEENS7_ILi96EEEEEELi96ENS_6half_tEfNS_4arch4Sm80ELb0ELb0ELb0ELb0ELb0ELb0ELb1ELb0EEENS1_21CollectiveEpilogueFwdINS6_IJS8_SA_S9_EEENS6_IJNS7_ILi1EEESI_SI_EEESC_SE_Li128ELb0ELb1ELb0ELb0EEENS1_19SingleTileSchedulerILb0ELb0ELb1ELi128EEEEEEEEEvNT_6ParamsE)
        /*00e0*/ 	.word	0x00000000


	//----- nvinfo : EIATTR_MIN_STACK_SIZE
	.align		4
.L_48:
        /*00e4*/ 	.byte	0x04, 0x12
        /*00e6*/ 	.short	(.L_50 - .L_49)
	.align		4
.L_49:
        /*00e8*/ 	.word	index@(_ZN7cutlass13device_kernelIN5flash19enable_sm80_to_sm89INS1_16FlashAttnFwdSm80INS1_25CollectiveMainloopFwdSm80ILi4ELi1ELb0EN4cute5tupleIJNS5_1CILi128EEENS7_ILi64EEENS7_ILi96EEEEEELi96ENS_6half_tEfNS_4arch4Sm80ELb0ELb0ELb0ELb1ELb0ELb0ELb1ELb0EEENS1_21CollectiveEpilogueFwdINS6_IJS8_SA_S9_EEENS6_IJNS7_ILi1EEESI_SI_EEESC_SE_Li128ELb1ELb1ELb0ELb0EEENS1_19SingleTileSchedulerILb1ELb0ELb1ELi128EEEEEEEEEvNT_6ParamsE)
        /*00ec*/ 	.word	0x00000000


	//----- nvinfo : EIATTR_MIN_STACK_SIZE
	.align		4
.L_50:
        /*00f0*/ 	.byte	0x04, 0x12
        /*00f2*/ 	.short	(.L_52 - .L_51)
	.align		4
.L_51:
        /*00f4*/ 	.word	index@(_ZN7cutlass13device_kernelIN5flash19enable_sm80_to_sm89INS1_16FlashAttnFwdSm80INS1_25CollectiveMainloopFwdSm80ILi4ELi1ELb0EN4cute5tupleIJNS5_1CILi128EEENS7_ILi64EEENS7_ILi96EEEEEELi96ENS_6half_tEfNS_4arch4Sm80ELb0ELb0ELb0ELb1ELb0ELb1ELb1ELb0EEENS1_21CollectiveEpilogueFwdINS6_IJS8_SA_S9_EEENS6_IJNS7_ILi1EEESI_SI_EEESC_SE_Li128ELb1ELb1ELb0ELb0EEENS1_19SingleTileSchedulerILb1ELb0ELb1ELi128EEEEEEEEEvNT_6ParamsE)
        /*00f8*/ 	.word	0x00000000


	//----- nvinfo : EIATTR_MIN_STACK_SIZE
	.align		4
.L_52:
        /*00fc*/ 	.byte	0x04, 0x12
        /*00fe*/ 	.short	(.L_54 - .L_53)
	.align		4
.L_53:
        /*0100*/ 	.word	index@(_ZN7cutlass13device_kernelIN5flash19enable_sm80_to_sm89INS1_16FlashAttnFwdSm80INS1_25CollectiveMainloopFwdSm80ILi4ELi1ELb0EN4cute5tupleIJNS5_1CILi128EEENS7_ILi48EEENS7_ILi96EEEEEELi96ENS_6half_tEfNS_4arch4Sm80ELb0ELb1ELb0ELb0ELb0ELb0ELb1ELb0EEENS1_21CollectiveEpilogueFwdINS6_IJS8_SA_S9_EEENS6_IJNS7_ILi1EEESI_SI_EEESC_SE_Li128ELb0ELb1ELb0ELb0EEENS1_19SingleTileSchedulerILb0ELb0ELb1ELi128EEEEEEEEEvNT_6ParamsE)
        /*0104*/ 	.word	0x00000000


	//----- nvinfo : EIATTR_MIN_STACK_SIZE
	.align		4
.L_54:
        /*0108*/ 	.byte	0x04, 0x12
        /*010a*/ 	.short	(.L_56 - .L_55)
	.align		4
.L_55:
        /*010c*/ 	.word	index@(_ZN7cutlass13device_kernelIN5flash19enable_sm80_to_sm89INS1_16FlashAttnFwdSm80INS1_25CollectiveMainloopFwdSm80ILi4ELi1ELb0EN4cute5tupleIJNS5_1CILi128EEENS7_ILi48EEENS7_ILi96EEEEEELi96ENS_6half_tEfNS_4arch4Sm80ELb0ELb1ELb0ELb1ELb0ELb0ELb1ELb0EEENS1_21CollectiveEpilogueFwdINS6_IJS8_SA_S9_EEENS6_IJNS7_ILi1EEESI_SI_EEESC_SE_Li128ELb1ELb1ELb0ELb0EEENS1_19SingleTileSchedulerILb1ELb0ELb1ELi128EEEEEEEEEvNT_6ParamsE)
        /*0110*/ 	.word	0x00000000


	//----- nvinfo : EIATTR_MIN_STACK_SIZE
	.align		4
.L_56:
        /*0114*/ 	.byte	0x04, 0x12
        /*0116*/ 	.short	(.L_58 - .L_57)
	.align		4
.L_57:
        /*0118*/ 	.word	index@(_ZN7cutlass13device_kernelIN5flash19enable_sm80_to_sm89INS1_16FlashAttnFwdSm80INS1_25CollectiveMainloopFwdSm80ILi4ELi1ELb0EN4cute5tupleIJNS5_1CILi128EEENS7_ILi48EEENS7_ILi96EEEEEELi96ENS_6half_tEfNS_4arch4Sm80ELb0ELb1ELb0ELb1ELb0ELb1ELb1ELb0EEENS1_21CollectiveEpilogueFwdINS6_IJS8_SA_S9_EEENS6_IJNS7_ILi1EEESI_SI_EEESC_SE_Li128ELb1ELb1ELb0ELb0EEENS1_19SingleTileSchedulerILb1ELb0ELb1ELi128EEEEEEEEEvNT_6ParamsE)
        /*011c*/ 	.word	0x00000000


	//----- nvinfo : EIATTR_MIN_STACK_SIZE
	.align		4
.L_58:
        /*0120*/ 	.byte	0x04, 0x12
        /*0122*/ 	.short	(.L_60 - .L_59)
	.align		4
.L_59:
        /*0124*/ 	.word	index@(_ZN7cutlass13device_kernelIN5flash19enable_sm80_to_sm89INS1_16FlashAttnFwdSm80INS1_25CollectiveMainloopFwdSm80ILi4ELi1ELb0EN4cute5tupleIJNS5_1CILi128EEENS7_ILi64EEENS7_ILi96EEEEEELi96ENS_6half_tEfNS_4arch4Sm80ELb1ELb0ELb0ELb0ELb0ELb0ELb1ELb0EEENS1_21CollectiveEpilogueFwdINS6_IJS8_SA_S9_EEENS6_IJNS7_ILi1EEESI_SI_EEESC_SE_Li128ELb0ELb1ELb0ELb0EEENS1_30DynamicPersistentTileSchedulerILi128ELi128ELb0ELb1ELb0EEEEEEEEEvNT_6ParamsE)
        /*0128*/ 	.word	0x00000000


	//----- nvinfo : EIATTR_MIN_STACK_SIZE
	.align		4
.L_60:
        /*012c*/ 	.byte	0x04, 0x12
        /*012e*/ 	.short	(.L_62 - .L_61)
	.align		4
.L_61:
        /*0130*/ 	.word	index@(_ZN7cutlass13device_kernelIN5flash19enable_sm80_to_sm89INS1_16FlashAttnFwdSm80INS1_25CollectiveMainloopFwdSm80ILi4ELi1ELb0EN4cute5tupleIJNS5_1CILi128EEENS7_ILi64EEENS7_ILi96EEEEEELi96ENS_6half_tEfNS_4arch4Sm80ELb1ELb0ELb0ELb1ELb0ELb0ELb1ELb0EEENS1_21CollectiveEpilogueFwdINS6_IJS8_SA_S9_EEENS6_IJNS7_ILi1EEESI_SI_EEESC_SE_Li128ELb1ELb1ELb0ELb0EEENS1_19SingleTileSchedulerILb1ELb0ELb1ELi128EEEEEEEEEvNT_6ParamsE)
        /*0134*/ 	.word	0x00000000


	//----- nvinfo : EIATTR_MIN_STACK_SIZE
	.align		4
.L_62:
        /*0138*/ 	.byte	0x04, 0x12
        /*013a*/ 	.short	(.L_64 - .L_63)
	.align		4
.L_63:
        /*013c*/ 	.word	index@(_ZN7cutlass13device_kernelIN5flash19enable_sm80_to_sm89INS1_16FlashAttnFwdSm80INS1_25CollectiveMainloopFwdSm80ILi4ELi1ELb0EN4cute5tupleIJNS5_1CILi128EEENS7_ILi64EEENS7_ILi96EEEEEELi96ENS_6half_tEfNS_4arch4Sm80ELb1ELb0ELb0ELb1ELb0ELb1ELb1ELb0EEENS1_21CollectiveEpilogueFwdINS6_IJS8_SA_S9_EEENS6_IJNS7_ILi1EEESI_SI_EEESC_SE_Li128ELb1ELb1ELb0ELb0EEENS1_19SingleTileSchedulerILb1ELb0ELb1ELi128EEEEEEEEEvNT_6ParamsE)
        /*0140*/ 	.word	0x00000000
.L_64:


//--------------------- .nv.compat                --------------------------
	.section	.nv.compat,"",@"SHT_CUDA_COMPAT_INFO"
	.align	4
        /*0000*/ 	.byte	0x02, 0x09, 0x01, 0x00, 0x02, 0x02, 0x01, 0x00, 0x02, 0x05, 0x05, 0x00, 0x03, 0x07, 0x01, 0x01
        /*0010*/ 	.byte	0x02, 0x03, 0x00, 0x00, 0x02, 0x06, 0x01, 0x00, 0x04, 0x0b, 0x08, 0x00, 0x09, 0x00, 0x00, 0x00
        /*0020*/ 	.byte	0x00, 0x00, 0x00, 0x00


//--------------------- .nv.info._ZN7cutlass13device_kernelIN5flash19enable_sm80_to_sm89INS1_16FlashAttnFwdSm80INS1_25CollectiveMainloopFwdSm80ILi4ELi1ELb0EN4cute5tupleIJNS5_1CILi128EEENS7_ILi64EEENS7_ILi96EEEEEELi96ENS_6half_tEfNS_4arch4Sm80ELb0ELb0ELb0ELb0ELb0ELb0ELb1ELb0EEENS1_21CollectiveEpilogueFwdINS6_IJS8_SA_S9_EEENS6_IJNS7_ILi1EEESI_SI_EEESC_SE_Li128ELb0ELb1ELb0ELb0EEENS1_19SingleTileSchedulerILb0ELb0ELb1ELi128EEEEEEEEEvNT_6ParamsE --------------------------
	.section	.nv.info._ZN7cutlass13device_kernelIN5flash19enable_sm80_to_sm89INS1_16FlashAttnFwdSm80INS1_25CollectiveMainloopFwdSm80ILi4ELi1ELb0EN4cute5tupleIJNS5_1CILi128EEENS7_ILi64EEENS7_ILi96EEEEEELi96ENS_6half_tEfNS_4arch4Sm80ELb0ELb0ELb0ELb0ELb0ELb0ELb1ELb0EEENS1_21CollectiveEpilogueFwdINS6_IJS8_SA_S9_EEENS6_IJNS7_ILi1EEESI_SI_EEESC_SE_Li128ELb0ELb1ELb0ELb0EEENS1_19SingleTileSchedulerILb0ELb0ELb1ELi128EEEEEEEEEvNT_6ParamsE,"",@"SHT_CUDA_INFO"
	.sectionflags	@""
	.align	4


	//----- nvinfo : EIATTR_CUDA_API_VERSION
	.align		4
        /*0000*/ 	.byte	0x04, 0x37
        /*0002*/ 	.short	(.L_66 - .L_65)
.L_65:
        /*0004*/ 	.word	0x00000082


	//----- nvinfo : EIATTR_KPARAM_INFO
	.align		4
.L_66:
        /*0008*/ 	.byte	0x04, 0x17
        /*000a*/ 	.short	(.L_68 - .L_67)
.L_67:
        /*000c*/ 	.word	0x00000000
        /*0010*/ 	.short	0x0000
        /*0012*/ 	.short	0x0000
        /*0014*/ 	.byte	0x00, 0xf0, 0x61, 0x10


	//----- nvinfo : EIATTR_SPARSE_MMA_MASK
	.align		4
.L_68:
        /*0018*/ 	.byte	0x03, 0x50
        /*001a*/ 	.short	0x0000


	//----- nvinfo : EIATTR_MAXREG_COUNT
	.align		4
        /*001c*/ 	.byte	0x03, 0x1b
        /*001e*/ 	.short	0x00ff


	//----- nvinfo : EIATTR_MERCURY_ISA_VERSION
	.align		4
        /*0020*/ 	.byte	0x03, 0x5f
        /*0022*/ 	.short	0x0101


	//----- nvinfo : EIATTR_VRC_CTA_INIT_COUNT
	.align		4
        /*0024*/ 	.byte	0x02, 0x4a
	.zero		1
	.zero		1


	//----- nvinfo : EIATTR_EXIT_INSTR_OFFSETS
	.align		4
        /*0028*/ 	.byte	0x04, 0x1c
        /*002a*/ 	.short	(.L_70 - .L_69)


	//   ....[0]....
.L_69:
        /*002c*/ 	.word	0x00000010


	//----- nvinfo : EIATTR_MAX_THREADS
	.align		4
.L_70:
        /*0030*/ 	.byte	0x04, 0x05
        /*0032*/ 	.short	(.L_72 - .L_71)
.L_71:
        /*0034*/ 	.word	0x00000080
        /*0038*/ 	.word	0x00000001
        /*003c*/ 	.word	0x00000001


	//----- nvinfo : EIATTR_CBANK_PARAM_SIZE
	.align		4
.L_72:
        /*0040*/ 	.byte	0x03, 0x19
        /*0042*/ 	.short	0x0418


	//----- nvinfo : EIATTR_PARAM_CBANK
	.align		4
        /*0044*/ 	.byte	0x04, 0x0a
        /*0046*/ 	.short	(.L_74 - .L_73)
	.align		4
.L_73:
        /*0048*/ 	.word	index@(.nv.constant0._ZN7cutlass13device_kernelIN5flash19enable_sm80_to_sm89INS1_16FlashAttnFwdSm80INS1_25CollectiveMainloopFwdSm80ILi4ELi1ELb0EN4cute5tupleIJNS5_1CILi128EEENS7_ILi64EEENS7_ILi96EEEEEELi96ENS_6half_tEfNS_4arch4Sm80ELb0ELb0ELb0ELb0ELb0ELb0ELb1ELb0EEENS1_21CollectiveEpilogueFwdINS6_IJS8_SA_S9_EEENS6_IJNS7_ILi1EEESI_SI_EEESC_SE_Li128ELb0ELb1ELb0ELb0EEENS1_19SingleTileSchedulerILb0ELb0ELb1ELi128EEEEEEEEEvNT_6ParamsE)
        /*004c*/ 	.short	0x0380
        /*004e*/ 	.short	0x0418


	//----- nvinfo : EIATTR_SW_WAR
	.align		4
.L_74:
        /*0050*/ 	.byte	0x04, 0x36
        /*0052*/ 	.short	(.L_76 - .L_75)
.L_75:
        /*0054*/ 	.word	0x00000008
.L_76:


//--------------------- .nv.info._ZN7cutlass13device_kernelIN5flash19enable_sm80_to_sm89INS1_16FlashAttnFwdSm80INS1_25CollectiveMainloopFwdSm80ILi4ELi1ELb0EN4cute5tupleIJNS5_1CILi128EEENS7_ILi64EEENS7_ILi96EEEEEELi96ENS_6half_tEfNS_4arch4Sm80ELb0ELb0ELb0ELb1ELb0ELb0ELb1ELb0EEENS1_21CollectiveEpilogueFwdINS6_IJS8_SA_S9_EEENS6_IJNS7_ILi1EEESI_SI_EEESC_SE_Li128ELb1ELb1ELb0ELb0EEENS1_19SingleTileSchedulerILb1ELb0ELb1ELi128EEEEEEEEEvNT_6ParamsE --------------------------
	.section	.nv.info._ZN7cutlass13device_kernelIN5flash19enable_sm80_to_sm89INS1_16FlashAttnFwdSm80INS1_25CollectiveMainloopFwdSm80ILi4ELi1ELb0EN4cute5tupleIJNS5_1CILi128EEENS7_ILi64EEENS7_ILi96EEEEEELi96ENS_6half_tEfNS_4arch4Sm80ELb0ELb0ELb0ELb1ELb0ELb0ELb1ELb0EEENS1_21CollectiveEpilogueFwdINS6_IJS8_SA_S9_EEENS6_IJNS7_ILi1EEESI_SI_EEESC_SE_Li128ELb1ELb1ELb0ELb0EEENS1_19SingleTileSchedulerILb1ELb0ELb1ELi128EEEEEEEEEvNT_6ParamsE,"",@"SHT_CUDA_INFO"
	.sectionflags	@""
	.align	4


	//----- nvinfo : EIATTR_CUDA_API_VERSION
	.align		4
        /*0000*/ 	.byte	0x04, 0x37
        /*0002*/ 	.short	(.L_78 - .L_77)
.L_77:
        /*0004*/ 	.word	0x00000082


	//----- nvinfo : EIATTR_KPARAM_INFO
	.align		4
.L_78:
        /*0008*/ 	.byte	0x04, 0x17
        /*000a*/ 	.short	(.L_80 - .L_79)
.L_79:
        /*000c*/ 	.word	0x00000000
        /*0010*/ 	.short	0x0000
        /*0012*/ 	.short	0x0000
        /*0014*/ 	.byte	0x00, 0xf0, 0x61, 0x10


	//----- nvinfo : EIATTR_SPARSE_MMA_MASK
	.align		4
.L_80:
        /*0018*/ 	.byte	0x03, 0x50
        /*001a*/ 	.short	0x0000


	//----- nvinfo : EIATTR_MAXREG_COUNT
	.align		4
        /*001c*/ 	.byte	0x03, 0x1b
        /*001e*/ 	.short	0x00ff


	//----- nvinfo : EIATTR_MERCURY_ISA_VERSION
	.align		4
        /*0020*/ 	.byte	0x03, 0x5f
        /*0022*/ 	.short	0x0101


	//----- nvinfo : EIATTR_VRC_CTA_INIT_COUNT
	.align		4
        /*0024*/ 	.byte	0x02, 0x4a
	.zero		1
	.zero		1


	//----- nvinfo : EIATTR_EXIT_INSTR_OFFSETS
	.align		4
        /*0028*/ 	.byte	0x04, 0x1c
        /*002a*/ 	.short	(.L_82 - .L_81)


	//   ....[0]....
.L_81:
        /*002c*/ 	.word	0x00000010


	//----- nvinfo : EIATTR_MAX_THREADS
	.align		4
.L_82:
        /*0030*/ 	.byte	0x04, 0x05
        /*0032*/ 	.short	(.L_84 - .L_83)
.L_83:
        /*0034*/ 	.word	0x00000080
        /*0038*/ 	.word	0x00000001
        /*003c*/ 	.word	0x00000001


	//----- nvinfo : EIATTR_CBANK_PARAM_SIZE
	.align		4
.L_84:
        /*0040*/ 	.byte	0x03, 0x19
        /*0042*/ 	.short	0x0418


	//----- nvinfo : EIATTR_PARAM_CBANK
	.align		4
        /*0044*/ 	.byte	0x04, 0x0a
        /*0046*/ 	.short	(.L_86 - .L_85)
	.align		4
.L_85:
        /*0048*/ 	.word	index@(.nv.constant0._ZN7cutlass13device_kernelIN5flash19enable_sm80_to_sm89INS1_16FlashAttnFwdSm80INS1_25CollectiveMainloopFwdSm80ILi4ELi1ELb0EN4cute5tupleIJNS5_1CILi128EEENS7_ILi64EEENS7_ILi96EEEEEELi96ENS_6half_tEfNS_4arch4Sm80ELb0ELb0ELb0ELb1ELb0ELb0ELb1ELb0EEENS1_21CollectiveEpilogueFwdINS6_IJS8_SA_S9_EEENS6_IJNS7_ILi1EEESI_SI_EEESC_SE_Li128ELb1ELb1ELb0ELb0EEENS1_19SingleTileSchedulerILb1ELb0ELb1ELi128EEEEEEEEEvNT_6ParamsE)
        /*004c*/ 	.short	0x0380
        /*004e*/ 	.short	0x0418


	//----- nvinfo : EIATTR_SW_WAR
	.align		4
.L_86:
        /*0050*/ 	.byte	0x04, 0x36
        /*0052*/ 	.short	(.L_88 - .L_87)
.L_87:
        /*0054*/ 	.word	0x00000008
.L_88:


//--------------------- .nv.info._ZN7cutlass13device_kernelIN5flash19enable_sm80_to_sm89INS1_16FlashAttnFwdSm80INS1_25CollectiveMainloopFwdSm80ILi4ELi1ELb0EN4cute5tupleIJNS5_1CILi128EEENS7_ILi64EEENS7_ILi96EEEEEELi96ENS_6half_tEfNS_4arch4Sm80ELb0ELb0ELb0ELb1ELb0ELb1ELb1ELb0EEENS1_21CollectiveEpilogueFwdINS6_IJS8_SA_S9_EEENS6_IJNS7_ILi1EEESI_SI_EEESC_SE_Li128ELb1ELb1ELb0ELb0EEENS1_19SingleTileSchedulerILb1ELb0ELb1ELi128EEEEEEEEEvNT_6ParamsE --------------------------
	.section	.nv.info._ZN7cutlass13device_kernelIN5flash19enable_sm80_to_sm89INS1_16FlashAttnFwdSm80INS1_25CollectiveMainloopFwdSm80ILi4ELi1ELb0EN4cute5tupleIJNS5_1CILi128EEENS7_ILi64EEENS7_ILi96EEEEEELi96ENS_6half_tEfNS_4arch4Sm80ELb0ELb0ELb0ELb1ELb0ELb1ELb1ELb0EEENS1_21CollectiveEpilogueFwdINS6_IJS8_SA_S9_EEENS6_IJNS7_ILi1EEESI_SI_EEESC_SE_Li128ELb1ELb1ELb0ELb0EEENS1_19SingleTileSchedulerILb1ELb0ELb1ELi128EEEEEEEEEvNT_6ParamsE,"",@"SHT_CUDA_INFO"
	.sectionflags	@""
	.align	4


	//----- nvinfo : EIATTR_CUDA_API_VERSION
	.align		4
        /*0000*/ 	.byte	0x04, 0x37
        /*0002*/ 	.short	(.L_90 - .L_89)
.L_89:
        /*0004*/ 	.word	0x00000082


	//----- nvinfo : EIATTR_KPARAM_INFO
	.align		4
.L_90:
        /*0008*/ 	.byte	0x04, 0x17
        /*000a*/ 	.short	(.L_92 - .L_91)
.L_91:
        /*000c*/ 	.word	0x00000000
        /*0010*/ 	.short	0x0000
        /*0012*/ 	.short	0x0000
        /*0014*/ 	.byte	0x00, 0xf0, 0x61, 0x10


	//----- nvinfo : EIATTR_SPARSE_MMA_MASK
	.align		4
.L_92:
        /*0018*/ 	.byte	0x03, 0x50
        /*001a*/ 	.short	0x0000


	//----- nvinfo : EIATTR_MAXREG_COUNT
	.align		4
        /*001c*/ 	.byte	0x03, 0x1b
        /*001e*/ 	.short	0x00ff


	//----- nvinfo : EIATTR_MERCURY_ISA_VERSION
	.align		4
        /*0020*/ 	.byte	0x03, 0x5f
        /*0022*/ 	.short	0x0101


	//----- nvinfo : EIATTR_VRC_CTA_INIT_COUNT
	.align		4
        /*0024*/ 	.byte	0x02, 0x4a
	.zero		1
	.zero		1


	//----- nvinfo : EIATTR_EXIT_INSTR_OFFSETS
	.align		4
        /*0028*/ 	.byte	0x04, 0x1c
        /*002a*/ 	.short	(.L_94 - .L_93)


	//   ....[0]....
.L_93:
        /*002c*/ 	.word	0x00000010


	//----- nvinfo : EIATTR_MAX_THREADS
	.align		4
.L_94:
        /*0030*/ 	.byte	0x04, 0x05
        /*0032*/ 	.short	(.L_96 - .L_95)
.L_95:
        /*0034*/ 	.word	0x00000080
        /*0038*/ 	.word	0x00000001
        /*003c*/ 	.word	0x00000001


	//----- nvinfo : EIATTR_CBANK_PARAM_SIZE
	.align		4
.L_96:
        /*0040*/ 	.byte	0x03, 0x19
        /*0042*/ 	.short	0x0418


	//----- nvinfo : EIATTR_PARAM_CBANK
	.align		4
        /*0044*/ 	.byte	0x04, 0x0a
        /*0046*/ 	.short	(.L_98 - .L_97)
	.align		4
.L_97:
        /*0048*/ 	.word	index@(.nv.constant0._ZN7cutlass13device_kernelIN5flash19enable_sm80_to_sm89INS1_16FlashAttnFwdSm80INS1_25CollectiveMainloopFwdSm80ILi4ELi1ELb0EN4cute5tupleIJNS5_1CILi128EEENS7_ILi64EEENS7_ILi96EEEEEELi96ENS_6half_tEfNS_4arch4Sm80ELb0ELb0ELb0ELb1ELb0ELb1ELb1ELb0EEENS1_21CollectiveEpilogueFwdINS6_IJS8_SA_S9_EEENS6_IJNS7_ILi1EEESI_SI_EEESC_SE_Li128ELb1ELb1ELb0ELb0EEENS1_19SingleTileSchedulerILb1ELb0ELb1ELi128EEEEEEEEEvNT_6ParamsE)
        /*004c*/ 	.short	0x0380
        /*004e*/ 	.short	0x0418


	//----- nvinfo : EIATTR_SW_WAR
	.align		4
.L_98:
        /*0050*/ 	.byte	0x04, 0x36
        /*0052*/ 	.short	(.L_100 - .L_99)
.L_99:
        /*0054*/ 	.word	0x00000008
.L_100:


//--------------------- .nv.info._ZN7cutlass13device_kernelIN5flash19enable_sm80_to_sm89INS1_16FlashAttnFwdSm80INS1_25CollectiveMainloopFwdSm80ILi4ELi1ELb0EN4cute5tupleIJNS5_1CILi128EEENS7_ILi48EEENS7_ILi96EEEEEELi96ENS_6half_tEfNS_4arch4Sm80ELb0ELb1ELb0ELb0ELb0ELb0ELb1ELb0EEENS1_21CollectiveEpilogueFwdINS6_IJS8_SA_S9_EEENS6_IJNS7_ILi1EEESI_SI_EEESC_SE_Li128ELb0ELb1ELb0ELb0EEENS1_19SingleTileSchedulerILb0ELb0ELb1ELi128EEEEEEEEEvNT_6ParamsE --------------------------
	.section	.nv.info._ZN7cutlass13device_kernelIN5flash19enable_sm80_to_sm89INS1_16FlashAttnFwdSm80INS1_25CollectiveMainloopFwdSm80ILi4ELi1ELb0EN4cute5tupleIJNS5_1CILi128EEENS7_ILi48EEENS7_ILi96EEEEEELi96ENS_6half_tEfNS_4arch4Sm80ELb0ELb1ELb0ELb0ELb0ELb0ELb1ELb0EEENS1_21CollectiveEpilogueFwdINS6_IJS8_SA_S9_EEENS6_IJNS7_ILi1EEESI_SI_EEESC_SE_Li128ELb0ELb1ELb0ELb0EEENS1_19SingleTileSchedulerILb0ELb0ELb1ELi128EEEEEEEEEvNT_6ParamsE,"",@"SHT_CUDA_INFO"
	.sectionflags	@""
	.align	4


	//----- nvinfo : EIATTR_CUDA_API_VERSION
	.align		4
        /*0000*/ 	.byte	0x04, 0x37
        /*0002*/ 	.short	(.L_102 - .L_101)
.L_101:
        /*0004*/ 	.word	0x00000082


	//----- nvinfo : EIATTR_KPARAM_INFO
	.align		4
.L_102:
        /*0008*/ 	.byte	0x04, 0x17
        /*000a*/ 	.short	(.L_104 - .L_103)
.L_103:
        /*000c*/ 	.word	0x00000000
        /*0010*/ 	.short	0x0000
        /*0012*/ 	.short	0x0000
        /*0014*/ 	.byte	0x00, 0xf0, 0x61, 0x10


	//----- nvinfo : EIATTR_SPARSE_MMA_MASK
	.align		4
.L_104:
        /*0018*/ 	.byte	0x03, 0x50
        /*001a*/ 	.short	0x0000


	//----- nvinfo : EIATTR_MAXREG_COUNT
	.align		4
        /*001c*/ 	.byte	0x03, 0x1b
        /*001e*/ 	.short	0x00ff


	//----- nvinfo : EIATTR_MERCURY_ISA_VERSION
	.align		4
        /*0020*/ 	.byte	0x03, 0x5f
        /*0022*/ 	.short	0x0101


	//----- nvinfo : EIATTR_VRC_CTA_INIT_COUNT
	.align		4
        /*0024*/ 	.byte	0x02, 0x4a
	.zero		1
	.zero		1


	//----- nvinfo : EIATTR_EXIT_INSTR_OFFSETS
	.align		4
        /*0028*/ 	.byte	0x04, 0x1c
        /*002a*/ 	.short	(.L_106 - .L_105)


	//   ....[0]....
.L_105:
        /*002c*/ 	.word	0x00000010


	//----- nvinfo : EIATTR_MAX_THREADS
	.align		4
.L_106:
        /*0030*/ 	.byte	0x04, 0x05
        /*0032*/ 	.short	(.L_108 - .L_107)
.L_107:
        /*0034*/ 	.word	0x00000080
        /*0038*/ 	.word	0x00000001
        /*003c*/ 	.word	0x00000001


	//----- nvinfo : EIATTR_CBANK_PARAM_SIZE
	.align		4
.L_108:
        /*0040*/ 	.byte	0x03, 0x19
        /*0042*/ 	.short	0x0418


	//----- nvinfo : EIATTR_PARAM_CBANK
	.align		4
        /*0044*/ 	.byte	0x04, 0x0a
        /*0046*/ 	.short	(.L_110 - .L_109)
	.align		4
.L_109:
        /*0048*/ 	.word	index@(.nv.constant0._ZN7cutlass13device_kernelIN5flash19enable_sm80_to_sm89INS1_16FlashAttnFwdSm80INS1_25CollectiveMainloopFwdSm80ILi4ELi1ELb0EN4cute5tupleIJNS5_1CILi128EEENS7_ILi48EEENS7_ILi96EEEEEELi96ENS_6half_tEfNS_4arch4Sm80ELb0ELb1ELb0ELb0ELb0ELb0ELb1ELb0EEENS1_21CollectiveEpilogueFwdINS6_IJS8_SA_S9_EEENS6_IJNS7_ILi1EEESI_SI_EEESC_SE_Li128ELb0ELb1ELb0ELb0EEENS1_19SingleTileSchedulerILb0ELb0ELb1ELi128EEEEEEEEEvNT_6ParamsE)
        /*004c*/ 	.short	0x0380
        /*004e*/ 	.short	0x0418


	//----- nvinfo : EIATTR_SW_WAR
	.align		4
.L_110:
        /*0050*/ 	.byte	0x04, 0x36
        /*0052*/ 	.short	(.L_112 - .L_111)
.L_111:
        /*0054*/ 	.word	0x00000008
.L_112:


//--------------------- .nv.info._ZN7cutlass13device_kernelIN5flash19enable_sm80_to_sm89INS1_16FlashAttnFwdSm80INS1_25CollectiveMainloopFwdSm80ILi4ELi1ELb0EN4cute5tupleIJNS5_1CILi128EEENS7_ILi48EEENS7_ILi96EEEEEELi96ENS_6half_tEfNS_4arch4Sm80ELb0ELb1ELb0ELb1ELb0ELb0ELb1ELb0EEENS1_21CollectiveEpilogueFwdINS6_IJS8_SA_S9_EEENS6_IJNS7_ILi1EEESI_SI_EEESC_SE_Li128ELb1ELb1ELb0ELb0EEENS1_19SingleTileSchedulerILb1ELb0ELb1ELi128EEEEEEEEEvNT_6ParamsE --------------------------
	.section	.nv.info._ZN7cutlass13device_kernelIN5flash19enable_sm80_to_sm89INS1_16FlashAttnFwdSm80INS1_25CollectiveMainloopFwdSm80ILi4ELi1ELb0EN4cute5tupleIJNS5_1CILi128EEENS7_ILi48EEENS7_ILi96EEEEEELi96ENS_6half_tEfNS_4arch4Sm80ELb0ELb1ELb0ELb1ELb0ELb0ELb1ELb0EEENS1_21CollectiveEpilogueFwdINS6_IJS8_SA_S9_EEENS6_IJNS7_ILi1EEESI_SI_EEESC_SE_Li128ELb1ELb1ELb0ELb0EEENS1_19SingleTileSchedulerILb1ELb0ELb1ELi128EEEEEEEEEvNT_6ParamsE,"",@"SHT_CUDA_INFO"
	.sectionflags	@""
	.align	4


	//----- nvinfo : EIATTR_CUDA_API_VERSION
	.align		4
        /*0000*/ 	.byte	0x04, 0x37
        /*0002*/ 	.short	(.L_114 - .L_113)
.L_113:
        /*0004*/ 	.word	0x00000082


	//----- nvinfo : EIATTR_KPARAM_INFO
	.align		4
.L_114:
        /*0008*/ 	.byte	0x04, 0x17
        /*000a*/ 	.short	(.L_116 - .L_115)
.L_115:
        /*000c*/ 	.word	0x00000000
        /*0010*/ 	.short	0x0000
        /*0012*/ 	.short	0x0000
        /*0014*/ 	.byte	0x00, 0xf0, 0x61, 0x10


	//----- nvinfo : EIATTR_SPARSE_MMA_MASK
	.align		4
.L_116:
        /*0018*/ 	.byte	0x03, 0x50
        /*001a*/ 	.short	0x0000


	//----- nvinfo : EIATTR_MAXREG_COUNT
	.align		4
        /*001c*/ 	.byte	0x03, 0x1b
        /*001e*/ 	.short	0x00ff


	//----- nvinfo : EIATTR_MERCURY_ISA_VERSION
	.align		4
        /*0020*/ 	.byte	0x03, 0x5f
        /*0022*/ 	.short	0x0101


	//----- nvinfo : EIATTR_VRC_CTA_INIT_COUNT
	.align		4
        /*0024*/ 	.byte	0x02, 0x4a
	.zero		1
	.zero		1


	//----- nvinfo : EIATTR_EXIT_INSTR_OFFSETS
	.align		4
        /*0028*/ 	.byte	0x04, 0x1c
        /*002a*/ 	.short	(.L_118 - .L_117)


	//   ....[0]....
.L_117:
        /*002c*/ 	.word	0x00000010


	//----- nvinfo : EIATTR_MAX_THREADS
	.align		4
.L_118:
        /*0030*/ 	.byte	0x04, 0x05
        /*0032*/ 	.short	(.L_120 - .L_119)
.L_119:
        /*0034*/ 	.word	0x00000080
        /*0038*/ 	.word	0x00000001
        /*003c*/ 	.word	0x00000001


	//----- nvinfo : EIATTR_CBANK_PARAM_SIZE
	.align		4
.L_120:
        /*0040*/ 	.byte	0x03, 0x19
        /*0042*/ 	.short	0x0418


	//----- nvinfo : EIATTR_PARAM_CBANK
	.align		4
        /*0044*/ 	.byte	0x04, 0x0a
        /*0046*/ 	.short	(.L_122 - .L_121)
	.align		4
.L_121:
        /*0048*/ 	.word	index@(.nv.constant0._ZN7cutlass13device_kernelIN5flash19enable_sm80_to_sm89INS1_16FlashAttnFwdSm80INS1_25CollectiveMainloopFwdSm80ILi4ELi1ELb0EN4cute5tupleIJNS5_1CILi128EEENS7_ILi48EEENS7_ILi96EEEEEELi96ENS_6half_tEfNS_4arch4Sm80ELb0ELb1ELb0ELb1ELb0ELb0ELb1ELb0EEENS1_21CollectiveEpilogueFwdINS6_IJS8_SA_S9_EEENS6_IJNS7_ILi1EEESI_SI_EEESC_SE_Li128ELb1ELb1ELb0ELb0EEENS1_19SingleTileSchedulerILb1ELb0ELb1ELi128EEEEEEEEEvNT_6ParamsE)
        /*004c*/ 	.short	0x0380
        /*004e*/ 	.short	0x0418


	//----- nvinfo : EIATTR_SW_WAR
	.align		4
.L_122:
        /*0050*/ 	.byte	0x04, 0x36
        /*0052*/ 	.short	(.L_124 - .L_123)
.L_123:
        /*0054*/ 	.word	0x00000008
.L_124:


//--------------------- .nv.info._ZN7cutlass13device_kernelIN5flash19enable_sm80_to_sm89INS1_16FlashAttnFwdSm80INS1_25CollectiveMainloopFwdSm80ILi4ELi1ELb0EN4cute5tupleIJNS5_1CILi128EEENS7_ILi48EEENS7_ILi96EEEEEELi96ENS_6half_tEfNS_4arch4Sm80ELb0ELb1ELb0ELb1ELb0ELb1ELb1ELb0EEENS1_21CollectiveEpilogueFwdINS6_IJS8_SA_S9_EEENS6_IJNS7_ILi1EEESI_SI_EEESC_SE_Li128ELb1ELb1ELb0ELb0EEENS1_19SingleTileSchedulerILb1ELb0ELb1ELi128EEEEEEEEEvNT_6ParamsE --------------------------
	.section	.nv.info._ZN7cutlass13device_kernelIN5flash19enable_sm80_to_sm89INS1_16FlashAttnFwdSm80INS1_25CollectiveMainloopFwdSm80ILi4ELi1ELb0EN4cute5tupleIJNS5_1CILi128EEENS7_ILi48EEENS7_ILi96EEEEEELi96ENS_6half_tEfNS_4arch4Sm80ELb0ELb1ELb0ELb1ELb0ELb1ELb1ELb0EEENS1_21CollectiveEpilogueFwdINS6_IJS8_SA_S9_EEENS6_IJNS7_ILi1EEESI_SI_EEESC_SE_Li128ELb1ELb1ELb0ELb0EEENS1_19SingleTileSchedulerILb1ELb0ELb1ELi128EEEEEEEEEvNT_6ParamsE,"",@"SHT_CUDA_INFO"
	.sectionflags	@""
	.align	4


	//----- nvinfo : EIATTR_CUDA_API_VERSION
	.align		4
        /*0000*/ 	.byte	0x04, 0x37
        /*0002*/ 	.short	(.L_126 - .L_125)
.L_125:
        /*0004*/ 	.word	0x00000082


	//----- nvinfo : EIATTR_KPARAM_INFO
	.align		4
.L_126:
        /*0008*/ 	.byte	0x04, 0x17
        /*000a*/ 	.short	(.L_128 - .L_127)
.L_127:
        /*000c*/ 	.word	0x00000000
        /*0010*/ 	.short	0x0000
        /*0012*/ 	.short	0x0000
        /*0014*/ 	.byte	0x00, 0xf0, 0x61, 0x10


	//----- nvinfo : EIATTR_SPARSE_MMA_MASK
	.align		4
.L_128:
        /*0018*/ 	.byte	0x03, 0x50
        /*001a*/ 	.short	0x0000


	//----- nvinfo : EIATTR_MAXREG_COUNT
	.align		4
        /*001c*/ 	.byte	0x03, 0x1b
        /*001e*/ 	.short	0x00ff


	//----- nvinfo : EIATTR_MERCURY_ISA_VERSION
	.align		4
        /*0020*/ 	.byte	0x03, 0x5f
        /*0022*/ 	.short	0x0101


	//----- nvinfo : EIATTR_VRC_CTA_INIT_COUNT
	.align		4
        /*0024*/ 	.byte	0x02, 0x4a
	.zero		1
	.zero		1


	//----- nvinfo : EIATTR_EXIT_INSTR_OFFSETS
	.align		4
        /*0028*/ 	.byte	0x04, 0x1c
        /*002a*/ 	.short	(.L_130 - .L_129)


	//   ....[0]....
.L_129:
        /*002c*/ 	.word	0x00000010


	//----- nvinfo : EIATTR_MAX_THREADS
	.align		4
.L_130:
        /*0030*/ 	.byte	0x04, 0x05
        /*0032*/ 	.short	(.L_132 - .L_131)
.L_131:
        /*0034*/ 	.word	0x00000080
        /*0038*/ 	.word	0x00000001
        /*003c*/ 	.word	0x00000001


	//----- nvinfo : EIATTR_CBANK_PARAM_SIZE
	.align		4
.L_132:
        /*0040*/ 	.byte	0x03, 0x19
        /*0042*/ 	.short	0x0418


	//----- nvinfo : EIATTR_PARAM_CBANK
	.align		4
        /*0044*/ 	.byte	0x04, 0x0a
        /*0046*/ 	.short	(.L_134 - .L_133)
	.align		4
.L_133:
        /*0048*/ 	.word	index@(.nv.constant0._ZN7cutlass13device_kernelIN5flash19enable_sm80_to_sm89INS1_16FlashAttnFwdSm80INS1_25CollectiveMainloopFwdSm80ILi4ELi1ELb0EN4cute5tupleIJNS5_1CILi128EEENS7_ILi48EEENS7_ILi96EEEEEELi96ENS_6half_tEfNS_4arch4Sm80ELb0ELb1ELb0ELb1ELb0ELb1ELb1ELb0EEENS1_21CollectiveEpilogueFwdINS6_IJS8_SA_S9_EEENS6_IJNS7_ILi1EEESI_SI_EEESC_SE_Li128ELb1ELb1ELb0ELb0EEENS1_19SingleTileSchedulerILb1ELb0ELb1ELi128EEEEEEEEEvNT_6ParamsE)
        /*004c*/ 	.short	0x0380
        /*004e*/ 	.short	0x0418


	//----- nvinfo : EIATTR_SW_WAR
	.align		4
.L_134:
        /*0050*/ 	.byte	0x04, 0x36
        /*0052*/ 	.short	(.L_136 - .L_135)
.L_135:
        /*0054*/ 	.word	0x00000008
.L_136:


//--------------------- .nv.info._ZN7cutlass13device_kernelIN5flash19enable_sm80_to_sm89INS1_16FlashAttnFwdSm80INS1_25CollectiveMainloopFwdSm80ILi4ELi1ELb0EN4cute5tupleIJNS5_1CILi128EEENS7_ILi64EEENS7_ILi96EEEEEELi96ENS_6half_tEfNS_4arch4Sm80ELb1ELb0ELb0ELb0ELb0ELb0ELb1ELb0EEENS1_21CollectiveEpilogueFwdINS6_IJS8_SA_S9_EEENS6_IJNS7_ILi1EEESI_SI_EEESC_SE_Li128ELb0ELb1ELb0ELb0EEENS1_30DynamicPersistentTileSchedulerILi128ELi128ELb0ELb1ELb0EEEEEEEEEvNT_6ParamsE --------------------------
	.section	.nv.info._ZN7cutlass13device_kernelIN5flash19enable_sm80_to_sm89INS1_16FlashAttnFwdSm80INS1_25CollectiveMainloopFwdSm80ILi4ELi1ELb0EN4cute5tupleIJNS5_1CILi128EEENS7_ILi64EEENS7_ILi96EEEEEELi96ENS_6half_tEfNS_4arch4Sm80ELb1ELb0ELb0ELb0ELb0ELb0ELb1ELb0EEENS1_21CollectiveEpilogueFwdINS6_IJS8_SA_S9_EEENS6_IJNS7_ILi1EEESI_SI_EEESC_SE_Li128ELb0ELb1ELb0ELb0EEENS1_30DynamicPersistentTileSchedulerILi128ELi128ELb0ELb1ELb0EEEEEEEEEvNT_6ParamsE,"",@"SHT_CUDA_INFO"
	.sectionflags	@""
	.align	4


	//----- nvinfo : EIATTR_CUDA_API_VERSION
	.align		4
        /*0000*/ 	.byte	0x04, 0x37
        /*0002*/ 	.short	(.L_138 - .L_137)
.L_137:
        /*0004*/ 	.word	0x00000082


	//----- nvinfo : EIATTR_KPARAM_INFO
	.align		4
.L_138:
        /*0008*/ 	.byte	0x04, 0x17
        /*000a*/ 	.short	(.L_140 - .L_139)
.L_139:
        /*000c*/ 	.word	0x00000000
        /*0010*/ 	.short	0x0000
        /*0012*/ 	.short	0x0000
        /*0014*/ 	.byte	0x00, 0xf0, 0xa1, 0x10


	//----- nvinfo : EIATTR_SPARSE_MMA_MASK
	.align		4
.L_140:
        /*0018*/ 	.byte	0x03, 0x50
        /*001a*/ 	.short	0x0000


	//----- nvinfo : EIATTR_MAXREG_COUNT
	.align		4
        /*001c*/ 	.byte	0x03, 0x1b
        /*001e*/ 	.short	0x00ff


	//----- nvinfo : EIATTR_MERCURY_ISA_VERSION
	.align		4
        /*0020*/ 	.byte	0x03, 0x5f
        /*0022*/ 	.short	0x0101


	//----- nvinfo : EIATTR_VRC_CTA_INIT_COUNT
	.align		4
        /*0024*/ 	.byte	0x02, 0x4a
	.zero		1
	.zero		1


	//----- nvinfo : EIATTR_EXIT_INSTR_OFFSETS
	.align		4
        /*0028*/ 	.byte	0x04, 0x1c
        /*002a*/ 	.short	(.L_142 - .L_141)


	//   ....[0]....
.L_141:
        /*002c*/ 	.word	0x00000010


	//----- nvinfo : EIATTR_MAX_THREADS
	.align		4
.L_142:
        /*0030*/ 	.byte	0x04, 0x05
        /*0032*/ 	.short	(.L_144 - .L_143)
.L_143:
        /*0034*/ 	.word	0x00000080
        /*0038*/ 	.word	0x00000001
        /*003c*/ 	.word	0x00000001


	//----- nvinfo : EIATTR_CBANK_PARAM_SIZE
	.align		4
.L_144:
        /*0040*/ 	.byte	0x03, 0x19
        /*0042*/ 	.short	0x0428


	//----- nvinfo : EIATTR_PARAM_CBANK
	.align		4
        /*0044*/ 	.byte	0x04, 0x0a
        /*0046*/ 	.short	(.L_146 - .L_145)
	.align		4
.L_145:
        /*0048*/ 	.word	index@(.nv.constant0._ZN7cutlass13device_kernelIN5flash19enable_sm80_to_sm89INS1_16FlashAttnFwdSm80INS1_25CollectiveMainloopFwdSm80ILi4ELi1ELb0EN4cute5tupleIJNS5_1CILi128EEENS7_ILi64EEENS7_ILi96EEEEEELi96ENS_6half_tEfNS_4arch4Sm80ELb1ELb0ELb0ELb0ELb0ELb0ELb1ELb0EEENS1_21CollectiveEpilogueFwdINS6_IJS8_SA_S9_EEENS6_IJNS7_ILi1EEESI_SI_EEESC_SE_Li128ELb0ELb1ELb0ELb0EEENS1_30DynamicPersistentTileSchedulerILi128ELi128ELb0ELb1ELb0EEEEEEEEEvNT_6ParamsE)
        /*004c*/ 	.short	0x0380
        /*004e*/ 	.short	0x0428


	//----- nvinfo : EIATTR_SW_WAR
	.align		4
.L_146:
        /*0050*/ 	.byte	0x04, 0x36
        /*0052*/ 	.short	(.L_148 - .L_147)
.L_147:
        /*0054*/ 	.word	0x00000008
.L_148:


//--------------------- .nv.info._ZN7cutlass13device_kernelIN5flash19enable_sm80_to_sm89INS1_16FlashAttnFwdSm80INS1_25CollectiveMainloopFwdSm80ILi4ELi1ELb0EN4cute5tupleIJNS5_1CILi128EEENS7_ILi64EEENS7_ILi96EEEEEELi96ENS_6half_tEfNS_4arch4Sm80ELb1ELb0ELb0ELb1ELb0ELb0ELb1ELb0EEENS1_21CollectiveEpilogueFwdINS6_IJS8_SA_S9_EEENS6_IJNS7_ILi1EEESI_SI_EEESC_SE_Li128ELb1ELb1ELb0ELb0EEENS1_19SingleTileSchedulerILb1ELb0ELb1ELi128EEEEEEEEEvNT_6ParamsE --------------------------
	.section	.nv.info._ZN7cutlass13device_kernelIN5flash19enable_sm80_to_sm89INS1_16FlashAttnFwdSm80INS1_25CollectiveMainloopFwdSm80ILi4ELi1ELb0EN4cute5tupleIJNS5_1CILi128EEENS7_ILi64EEENS7_ILi96EEEEEELi96ENS_6half_tEfNS_4arch4Sm80ELb1ELb0ELb0ELb1ELb0ELb0ELb1ELb0EEENS1_21CollectiveEpilogueFwdINS6_IJS8_SA_S9_EEENS6_IJNS7_ILi1EEESI_SI_EEESC_SE_Li128ELb1ELb1ELb0ELb0EEENS1_19SingleTileSchedulerILb1ELb0ELb1ELi128EEEEEEEEEvNT_6ParamsE,"",@"SHT_CUDA_INFO"
	.sectionflags	@""
	.align	4


	//----- nvinfo : EIATTR_CUDA_API_VERSION
	.align		4
        /*0000*/ 	.byte	0x04, 0x37
        /*0002*/ 	.short	(.L_150 - .L_149)
.L_149:
        /*0004*/ 	.word	0x00000082


	//----- nvinfo : EIATTR_KPARAM_INFO
	.align		4
.L_150:
        /*0008*/ 	.byte	0x04, 0x17
        /*000a*/ 	.short	(.L_152 - .L_151)
.L_151:
        /*000c*/ 	.word	0x00000000
        /*0010*/ 	.short	0x0000
        /*0012*/ 	.short	0x0000
        /*0014*/ 	.byte	0x00, 0xf0, 0x61, 0x10


	//----- nvinfo : EIATTR_SPARSE_MMA_MASK
	.align		4
.L_152:
        /*0018*/ 	.byte	0x03, 0x50
        /*001a*/ 	.short	0x0000


	//----- nvinfo : EIATTR_MAXREG_COUNT
	.align		4
        /*001c*/ 	.byte	0x03, 0x1b
        /*001e*/ 	.short	0x00ff


	//----- nvinfo : EIATTR_MERCURY_ISA_VERSION
	.align		4
        /*0020*/ 	.byte	0x03, 0x5f
        /*0022*/ 	.short	0x0101


	//----- nvinfo : EIATTR_VRC_CTA_INIT_COUNT
	.align		4
        /*0024*/ 	.byte	0x02, 0x4a
	.zero		1
	.zero		1


	//----- nvinfo : EIATTR_EXIT_INSTR_OFFSETS
	.align		4
        /*0028*/ 	.byte	0x04, 0x1c
        /*002a*/ 	.short	(.L_154 - .L_153)


	//   ....[0]....
.L_153:
        /*002c*/ 	.word	0x00000010


	//----- nvinfo : EIATTR_MAX_THREADS
	.align		4
.L_154:
        /*0030*/ 	.byte	0x04, 0x05
        /*0032*/ 	.short	(.L_156 - .L_155)
.L_155:
        /*0034*/ 	.word	0x00000080
        /*0038*/ 	.word	0x00000001
        /*003c*/ 	.word	0x00000001


	//----- nvinfo : EIATTR_CBANK_PARAM_SIZE
	.align		4
.L_156:
        /*0040*/ 	.byte	0x03, 0x19
        /*0042*/ 	.short	0x0418


	//----- nvinfo : EIATTR_PARAM_CBANK
	.align		4
        /*0044*/ 	.byte	0x04, 0x0a
        /*0046*/ 	.short	(.L_158 - .L_157)
	.align		4
.L_157:
        /*0048*/ 	.word	index@(.nv.constant0._ZN7cutlass13device_kernelIN5flash19enable_sm80_to_sm89INS1_16FlashAttnFwdSm80INS1_25CollectiveMainloopFwdSm80ILi4ELi1ELb0EN4cute5tupleIJNS5_1CILi128EEENS7_ILi64EEENS7_ILi96EEEEEELi96ENS_6half_tEfNS_4arch4Sm80ELb1ELb0ELb0ELb1ELb0ELb0ELb1ELb0EEENS1_21CollectiveEpilogueFwdINS6_IJS8_SA_S9_EEENS6_IJNS7_ILi1EEESI_SI_EEESC_SE_Li128ELb1ELb1ELb0ELb0EEENS1_19SingleTileSchedulerILb1ELb0ELb1ELi128EEEEEEEEEvNT_6ParamsE)
        /*004c*/ 	.short	0x0380
        /*004e*/ 	.short	0x0418


	//----- nvinfo : EIATTR_SW_WAR
	.align		4
.L_158:
        /*0050*/ 	.byte	0x04, 0x36
        /*0052*/ 	.short	(.L_160 - .L_159)
.L_159:
        /*0054*/ 	.word	0x00000008
.L_160:


//--------------------- .nv.info._ZN7cutlass13device_kernelIN5flash19enable_sm80_to_sm89INS1_16FlashAttnFwdSm80INS1_25CollectiveMainloopFwdSm80ILi4ELi1ELb0EN4cute5tupleIJNS5_1CILi128EEENS7_ILi64EEENS7_ILi96EEEEEELi96ENS_6half_tEfNS_4arch4Sm80ELb1ELb0ELb0ELb1ELb0ELb1ELb1ELb0EEENS1_21CollectiveEpilogueFwdINS6_IJS8_SA_S9_EEENS6_IJNS7_ILi1EEESI_SI_EEESC_SE_Li128ELb1ELb1ELb0ELb0EEENS1_19SingleTileSchedulerILb1ELb0ELb1ELi128EEEEEEEEEvNT_6ParamsE --------------------------
	.section	.nv.info._ZN7cutlass13device_kernelIN5flash19enable_sm80_to_sm89INS1_16FlashAttnFwdSm80INS1_25CollectiveMainloopFwdSm80ILi4ELi1ELb0EN4cute5tupleIJNS5_1CILi128EEENS7_ILi64EEENS7_ILi96EEEEEELi96ENS_6half_tEfNS_4arch4Sm80ELb1ELb0ELb0ELb1ELb0ELb1ELb1ELb0EEENS1_21CollectiveEpilogueFwdINS6_IJS8_SA_S9_EEENS6_IJNS7_ILi1EEESI_SI_EEESC_SE_Li128ELb1ELb1ELb0ELb0EEENS1_19SingleTileSchedulerILb1ELb0ELb1ELi128EEEEEEEEEvNT_6ParamsE,"",@"SHT_CUDA_INFO"
	.sectionflags	@""
	.align	4


	//----- nvinfo : EIATTR_CUDA_API_VERSION
	.align		4
        /*0000*/ 	.byte	0x04, 0x37
        /*0002*/ 	.short	(.L_162 - .L_161)
.L_161:
        /*0004*/ 	.word	0x00000082


	//----- nvinfo : EIATTR_KPARAM_INFO
	.align		4
.L_162:
        /*0008*/ 	.byte	0x04, 0x17
        /*000a*/ 	.short	(.L_164 - .L_163)
.L_163:
        /*000c*/ 	.word	0x00000000
        /*0010*/ 	.short	0x0000
        /*0012*/ 	.short	0x0000
        /*0014*/ 	.byte	0x00, 0xf0, 0x61, 0x10


	//----- nvinfo : EIATTR_SPARSE_MMA_MASK
	.align		4
.L_164:
        /*0018*/ 	.byte	0x03, 0x50
        /*001a*/ 	.short	0x0000


	//----- nvinfo : EIATTR_MAXREG_COUNT
	.align		4
        /*001c*/ 	.byte	0x03, 0x1b
        /*001e*/ 	.short	0x00ff


	//----- nvinfo : EIATTR_MERCURY_ISA_VERSION
	.align		4
        /*0020*/ 	.byte	0x03, 0x5f
        /*0022*/ 	.short	0x0101


	//----- nvinfo : EIATTR_VRC_CTA_INIT_COUNT
	.align		4
        /*0024*/ 	.byte	0x02, 0x4a
	.zero		1
	.zero		1


	//----- nvinfo : EIATTR_EXIT_INSTR_OFFSETS
	.align		4
        /*0028*/ 	.byte	0x04, 0x1c
        /*002a*/ 	.short	(.L_166 - .L_165)


	//   ....[0]....
.L_165:
        /*002c*/ 	.word	0x00000010


	//----- nvinfo : EIATTR_MAX_THREADS
	.align		4
.L_166:
        /*0030*/ 	.byte	0x04, 0x05
        /*0032*/ 	.short	(.L_168 - .L_167)
.L_167:
        /*0034*/ 	.word	0x00000080
        /*0038*/ 	.word	0x00000001
        /*003c*/ 	.word	0x00000001


	//----- nvinfo : EIATTR_CBANK_PARAM_SIZE
	.align		4
.L_168:
        /*0040*/ 	.byte	0x03, 0x19
        /*0042*/ 	.short	0x0418


	//----- nvinfo : EIATTR_PARAM_CBANK
	.align		4
        /*0044*/ 	.byte	0x04, 0x0a
        /*0046*/ 	.short	(.L_170 - .L_169)
	.align		4
.L_169:
        /*0048*/ 	.word	index@(.nv.constant0._ZN7cutlass13device_kernelIN5flash19enable_sm80_to_sm89INS1_16FlashAttnFwdSm80INS1_25CollectiveMainloopFwdSm80ILi4ELi1ELb0EN4cute5tupleIJNS5_1CILi128EEENS7_ILi64EEENS7_ILi96EEEEEELi96ENS_6half_tEfNS_4arch4Sm80ELb1ELb0ELb0ELb1ELb0ELb1ELb1ELb0EEENS1_21CollectiveEpilogueFwdINS6_IJS8_SA_S9_EEENS6_IJNS7_ILi1EEESI_SI_EEESC_SE_Li128ELb1ELb1ELb0ELb0EEENS1_19SingleTileSchedulerILb1ELb0ELb1ELi128EEEEEEEEEvNT_6ParamsE)
        /*004c*/ 	.short	0x0380
        /*004e*/ 	.short	0x0418


	//----- nvinfo : EIATTR_SW_WAR
	.align		4
.L_170:
        /*0050*/ 	.byte	0x04, 0x36
        /*0052*/ 	.short	(.L_172 - .L_171)
.L_171:
        /*0054*/ 	.word	0x00000008
.L_172:


//--------------------- .nv.callgraph             --------------------------
	.section	.nv.callgraph,"",@"SHT_CUDA_CALLGRAPH"
	.align	4
	.sectionentsize	8
	.align		4
        /*0000*/ 	.word	0x00000000
	.align		4
        /*0004*/ 	.word	0xffffffff
	.align		4
        /*0008*/ 	.word	0x00000000
	.align		4
        /*000c*/ 	.word	0xfffffffe
	.align		4
        /*0010*/ 	.word	0x00000000
	.align		4
        /*0014*/ 	.word	0xfffffffd
	.align		4
        /*0018*/ 	.word	0x00000000
	.align		4
        /*001c*/ 	.word	0xfffffffc


//--------------------- .nv.constant4             --------------------------
	.section	.nv.constant4,"a",@progbits
	.align	8
	.align		8
.nv.constant4:
        /*0000*/ 	.dword	_ZN65_INTERNAL_1b41c762_29_flash_fwd_hdim96_fp16_sm80_cu_a6473388_36314cuda3std3__45__cpo5beginE
	.align		8
        /*0008*/ 	.dword	_ZN65_INTERNAL_1b41c762_29_flash_fwd_hdim96_fp16_sm80_cu_a6473388_36314cuda3std3__45__cpo3endE
	.align		8
        /*0010*/ 	.dword	_ZN65_INTERNAL_1b41c762_29_flash_fwd_hdim96_fp16_sm80_cu_a6473388_36314cuda3std3__45__cpo6cbeginE
	.align		8
        /*0018*/ 	.dword	_ZN65_INTERNAL_1b41c762_29_flash_fwd_hdim96_fp16_sm80_cu_a6473388_36314cuda3std3__45__cpo4cendE
	.align		8
        /*0020*/ 	.dword	_ZN65_INTERNAL_1b41c762_29_flash_fwd_hdim96_fp16_sm80_cu_a6473388_36314cuda3std3__467_GLOBAL__N__1b41c762_29_flash_fwd_hdim96_fp16_sm80_cu_a6473388_36316ignoreE
	.align		8
        /*0028*/ 	.dword	_ZN65_INTERNAL_1b41c762_29_flash_fwd_hdim96_fp16_sm80_cu_a6473388_36314cuda3std3__419piecewise_constructE
	.align		8
        /*0030*/ 	.dword	_ZN65_INTERNAL_1b41c762_29_flash_fwd_hdim96_fp16_sm80_cu_a6473388_36314cuda3std3__48in_placeE
	.align		8
        /*0038*/ 	.dword	_ZN65_INTERNAL_1b41c762_29_flash_fwd_hdim96_fp16_sm80_cu_a6473388_36314cuda3std6ranges3__45__cpo4swapE
	.align		8
        /*0040*/ 	.dword	_ZN65_INTERNAL_1b41c762_29_flash_fwd_hdim96_fp16_sm80_cu_a6473388_36314cuda3std6ranges3__45__cpo9iter_moveE
	.align		8
        /*0048*/ 	.dword	_ZN65_INTERNAL_1b41c762_29_flash_fwd_hdim96_fp16_sm80_cu_a6473388_36314cute7productE
	.align		8
        /*0050*/ 	.dword	_ZN65_INTERNAL_1b41c762_29_flash_fwd_hdim96_fp16_sm80_cu_a6473388_36314cute1_E


//--------------------- .text._ZN7cutlass13device_kernelIN5flash19enable_sm80_to_sm89INS1_16FlashAttnFwdSm80INS1_25CollectiveMainloopFwdSm80ILi4ELi1ELb0EN4cute5tupleIJNS5_1CILi128EEENS7_ILi64EEENS7_ILi96EEEEEELi96ENS_6half_tEfNS_4arch4Sm80ELb0ELb0ELb0ELb0ELb0ELb0ELb1ELb0EEENS1_21CollectiveEpilogueFwdINS6_IJS8_SA_S9_EEENS6_IJNS7_ILi1EEESI_SI_EEESC_SE_Li128ELb0ELb1ELb0ELb0EEENS1_19SingleTileSchedulerILb0ELb0ELb1ELi128EEEEEEEEEvNT_6ParamsE --------------------------
	.section	.text._ZN7cutlass13device_kernelIN5flash19enable_sm80_to_sm89INS1_16FlashAttnFwdSm80INS1_25CollectiveMainloopFwdSm80ILi4ELi1ELb0EN4cute5tupleIJNS5_1CILi128EEENS7_ILi64EEENS7_ILi96EEEEEELi96ENS_6half_tEfNS_4arch4Sm80ELb0ELb0ELb0ELb0ELb0ELb0ELb1ELb0EEENS1_21CollectiveEpilogueFwdINS6_IJS8_SA_S9_EEENS6_IJNS7_ILi1EEESI_SI_EEESC_SE_Li128ELb0ELb1ELb0ELb0EEENS1_19SingleTileSchedulerILb0ELb0ELb1ELi128EEEEEEEEEvNT_6ParamsE,"ax",@progbits
	.align	128
.text._ZN7cutlass13device_kernelIN5flash19enable_sm80_to_sm89INS1_16FlashAttnFwdSm80INS1_25CollectiveMainloopFwdSm80ILi4ELi1ELb0EN4cute5tupleIJNS5_1CILi128EEENS7_ILi64EEENS7_ILi96EEEEEELi96ENS_6half_tEfNS_4arch4Sm80ELb0ELb0ELb0ELb0ELb0ELb0ELb1ELb0EEENS1_21CollectiveEpilogueFwdINS6_IJS8_SA_S9_EEENS6_IJNS7_ILi1EEESI_SI_EEESC_SE_Li128ELb0ELb1ELb0ELb0EEENS1_19SingleTileSchedulerILb0ELb0ELb1ELi128EEEEEEEEEvNT_6ParamsE:
        .type           _ZN7cutlass13device_kernelIN5flash19enable_sm80_to_sm89INS1_16FlashAttnFwdSm80INS1_25CollectiveMainloopFwdSm80ILi4ELi1ELb0EN4cute5tupleIJNS5_1CILi128EEENS7_ILi64EEENS7_ILi96EEEEEELi96ENS_6half_tEfNS_4arch4Sm80ELb0ELb0ELb0ELb0ELb0ELb0ELb1ELb0EEENS1_21CollectiveEpilogueFwdINS6_IJS8_SA_S9_EEENS6_IJNS7_ILi1EEESI_SI_EEESC_SE_Li128ELb0ELb1ELb0ELb0EEENS1_19SingleTileSchedulerILb0ELb0ELb1ELi128EEEEEEEEEvNT_6ParamsE,@function
        .size           _ZN7cutlass13device_kernelIN5flash19enable_sm80_to_sm89INS1_16FlashAttnFwdSm80INS1_25CollectiveMainloopFwdSm80ILi4ELi1ELb0EN4cute5tupleIJNS5_1CILi128EEENS7_ILi64EEENS7_ILi96EEEEEELi96ENS_6half_tEfNS_4arch4Sm80ELb0ELb0ELb0ELb0ELb0ELb0ELb1ELb0EEENS1_21CollectiveEpilogueFwdINS6_IJS8_SA_S9_EEENS6_IJNS7_ILi1EEESI_SI_EEESC_SE_Li128ELb0ELb1ELb0ELb0EEENS1_19SingleTileSchedulerILb0ELb0ELb1ELi128EEEEEEEEEvNT_6ParamsE,(.L_x_9 - _ZN7cutlass13device_kernelIN5flash19enable_sm80_to_sm89INS1_16FlashAttnFwdSm80INS1_25CollectiveMainloopFwdSm80ILi4ELi1ELb0EN4cute5tupleIJNS5_1CILi128EEENS7_ILi64EEENS7_ILi96EEEEEELi96ENS_6half_tEfNS_4arch4Sm80ELb0ELb0ELb0ELb0ELb0ELb0ELb1ELb0EEENS1_21CollectiveEpilogueFwdINS6_IJS8_SA_S9_EEENS6_IJNS7_ILi1EEESI_SI_EEESC_SE_Li128ELb0ELb1ELb0ELb0EEENS1_19SingleTileSchedulerILb0ELb0ELb1ELi128EEEEEEEEEvNT_6ParamsE)
        .other          _ZN7cutlass13device_kernelIN5flash19enable_sm80_to_sm89INS1_16FlashAttnFwdSm80INS1_25CollectiveMainloopFwdSm80ILi4ELi1ELb0EN4cute5tupleIJNS5_1CILi128EEENS7_ILi64EEENS7_ILi96EEEEEELi96ENS_6half_tEfNS_4arch4Sm80ELb0ELb0ELb0ELb0ELb0ELb0ELb1ELb0EEENS1_21CollectiveEpilogueFwdINS6_IJS8_SA_S9_EEENS6_IJNS7_ILi1EEESI_SI_EEESC_SE_Li128ELb0ELb1ELb0ELb0EEENS1_19SingleTileSchedulerILb0ELb0ELb1ELi128EEEEEEEEEvNT_6ParamsE,@"STO_CUDA_ENTRY STV_DEFAULT"
_ZN7cutlass13device_kernelIN5flash19enable_sm80_to_sm89INS1_16FlashAttnFwdSm80INS1_25CollectiveMainloopFwdSm80ILi4ELi1ELb0EN4cute5tupleIJNS5_1CILi128EEENS7_ILi64EEENS7_ILi96EEEEEELi96ENS_6half_tEfNS_4arch4Sm80ELb0ELb0ELb0ELb0ELb0ELb0ELb1ELb0EEENS1_21CollectiveEpilogueFwdINS6_IJS8_SA_S9_EEENS6_IJNS7_ILi1EEESI_SI_EEESC_SE_Li128ELb0ELb1ELb0ELb0EEENS1_19SingleTileSchedulerILb0ELb0ELb1ELi128EEEEEEEEEvNT_6ParamsE:
[----:B------:R-:W-:Y:S01]  /*0000*/  LDC R1, c[0x0][0x37c] ;  /* 0x0000df00ff017b82 */ /* 0x000fe20000000800 */
[----:B------:R-:W-:Y:S05]  /*0010*/  EXIT ;  /* 0x000000000000794d */ /* 0x000fea0003800000 */
.L_x_0:
[----:B------:R-:W-:-:S00]  /*0020*/  BRA `(.L_x_0) ;  /* 0xfffffffc00fc7947 */ /* 0x000fc0000383ffff */
[----:B------:R-:W-:-:S00]  /*0030*/  NOP ;  /* 0x0000000000007918 */ /* 0x000fc00000000000 */
        /* <DEDUP_REMOVED lines=12> */
.L_x_9:


//--------------------- .text._ZN7cutlass13device_kernelIN5flash19enable_sm80_to_sm89INS1_16FlashAttnFwdSm80INS1_25CollectiveMainloopFwdSm80ILi4ELi1ELb0EN4cute5tupleIJNS5_1CILi128EEENS7_ILi64EEENS7_ILi96EEEEEELi96ENS_6half_tEfNS_4arch4Sm80ELb0ELb0ELb0ELb1ELb0ELb0ELb1ELb0EEENS1_21CollectiveEpilogueFwdINS6_IJS8_SA_S9_EEENS6_IJNS7_ILi1EEESI_SI_EEESC_SE_Li128ELb1ELb1ELb0ELb0EEENS1_19SingleTileSchedulerILb1ELb0ELb1ELi128EEEEEEEEEvNT_6ParamsE --------------------------
	.section	.text._ZN7cutlass13device_kernelIN5flash19enable_sm80_to_sm89INS1_16FlashAttnFwdSm80INS1_25CollectiveMainloopFwdSm80ILi4ELi1ELb0EN4cute5tupleIJNS5_1CILi128EEENS7_ILi64EEENS7_ILi96EEEEEELi96ENS_6half_tEfNS_4arch4Sm80ELb0ELb0ELb0ELb1ELb0ELb0ELb1ELb0EEENS1_21CollectiveEpilogueFwdINS6_IJS8_SA_S9_EEENS6_IJNS7_ILi1EEESI_SI_EEESC_SE_Li128ELb1ELb1ELb0ELb0EEENS1_19SingleTileSchedulerILb1ELb0ELb1ELi128EEEEEEEEEvNT_6ParamsE,"ax",@progbits
	.align	128
.text._ZN7cutlass13device_kernelIN5flash19enable_sm80_to_sm89INS1_16FlashAttnFwdSm80INS1_25CollectiveMainloopFwdSm80ILi4ELi1ELb0EN4cute5tupleIJNS5_1CILi128EEENS7_ILi64EEENS7_ILi96EEEEEELi96ENS_6half_tEfNS_4arch4Sm80ELb0ELb0ELb0ELb1ELb0ELb0ELb1ELb0EEENS1_21CollectiveEpilogueFwdINS6_IJS8_SA_S9_EEENS6_IJNS7_ILi1EEESI_SI_EEESC_SE_Li128ELb1ELb1ELb0ELb0EEENS1_19SingleTileSchedulerILb1ELb0ELb1ELi128EEEEEEEEEvNT_6ParamsE:
        .type           _ZN7cutlass13device_kernelIN5flash19enable_sm80_to_sm89INS1_16FlashAttnFwdSm80INS1_25CollectiveMainloopFwdSm80ILi4ELi1ELb0EN4cute5tupleIJNS5_1CILi128EEENS7_ILi64EEENS7_ILi96EEEEEELi96ENS_6half_tEfNS_4arch4Sm80ELb0ELb0ELb0ELb1ELb0ELb0ELb1ELb0EEENS1_21CollectiveEpilogueFwdINS6_IJS8_SA_S9_EEENS6_IJNS7_ILi1EEESI_SI_EEESC_SE_Li128ELb1ELb1ELb0ELb0EEENS1_19SingleTileSchedulerILb1ELb0ELb1ELi128EEEEEEEEEvNT_6ParamsE,@function
        .size           _ZN7cutlass13device_kernelIN5flash19enable_sm80_to_sm89INS1_16FlashAttnFwdSm80INS1_25CollectiveMainloopFwdSm80ILi4ELi1ELb0EN4cute5tupleIJNS5_1CILi128EEENS7_ILi64EEENS7_ILi96EEEEEELi96ENS_6half_tEfNS_4arch4Sm80ELb0ELb0ELb0ELb1ELb0ELb0ELb1ELb0EEENS1_21CollectiveEpilogueFwdINS6_IJS8_SA_S9_EEENS6_IJNS7_ILi1EEESI_SI_EEESC_SE_Li128ELb1ELb1ELb0ELb0EEENS1_19SingleTileSchedulerILb1ELb0ELb1ELi128EEEEEEEEEvNT_6ParamsE,(.L_x_10 - _ZN7cutlass13device_kernelIN5flash19enable_sm80_to_sm89INS1_16FlashAttnFwdSm80INS1_25CollectiveMainloopFwdSm80ILi4ELi1ELb0EN4cute5tupleIJNS5_1CILi128EEENS7_ILi64EEENS7_ILi96EEEEEELi96ENS_6half_tEfNS_4arch4Sm80ELb0ELb0ELb0ELb1ELb0ELb0ELb1ELb0EEENS1_21CollectiveEpilogueFwdINS6_IJS8_SA_S9_EEENS6_IJNS7_ILi1EEESI_SI_EEESC_SE_Li128ELb1ELb1ELb0ELb0EEENS1_19SingleTileSchedulerILb1ELb0ELb1ELi128EEEEEEEEEvNT_6ParamsE)
        .other          _ZN7cutlass13device_kernelIN5flash19enable_sm80_to_sm89INS1_16FlashAttnFwdSm80INS1_25CollectiveMainloopFwdSm80ILi4ELi1ELb0EN4cute5tupleIJNS5_1CILi128EEENS7_ILi64EEENS7_ILi96EEEEEELi96ENS_6half_tEfNS_4arch4Sm80ELb0ELb0ELb0ELb1ELb0ELb0ELb1ELb0EEENS1_21CollectiveEpilogueFwdINS6_IJS8_SA_S9_EEENS6_IJNS7_ILi1EEESI_SI_EEESC_SE_Li128ELb1ELb1ELb0ELb0EEENS1_19SingleTileSchedulerILb1ELb0ELb1ELi128EEEEEEEEEvNT_6ParamsE,@"STO_CUDA_ENTRY STV_DEFAULT"
_ZN7cutlass13device_kernelIN5flash19enable_sm80_to_sm89INS1_16FlashAttnFwdSm80INS1_25CollectiveMainloopFwdSm80ILi4ELi1ELb0EN4cute5tupleIJNS5_1CILi128EEENS7_ILi64EEENS7_ILi96EEEEEELi96ENS_6half_tEfNS_4arch4Sm80ELb0ELb0ELb0ELb1ELb0ELb0ELb1ELb0EEENS1_21CollectiveEpilogueFwdINS6_IJS8_SA_S9_EEENS6_IJNS7_ILi1EEESI_SI_EEESC_SE_Li128ELb1ELb1ELb0ELb0EEENS1_19SingleTileSchedulerILb1ELb0ELb1ELi128EEEEEEEEEvNT_6ParamsE:
[----:B------:R-:W-:Y:S01]  /*0000*/  LDC R1, c[0x0][0x37c] ;  /* 0x0000df00ff017b82 */ /* 0x000fe20000000800 */
[----:B------:R-:W-:Y:S05]  /*0010*/  EXIT ;  /* 0x000000000000794d */ /* 0x000fea0003800000 */
.L_x_1:
        /* <DEDUP_REMOVED lines=14> */
.L_x_10:


//--------------------- .text._ZN7cutlass13device_kernelIN5flash19enable_sm80_to_sm89INS1_16FlashAttnFwdSm80INS1_25CollectiveMainloopFwdSm80ILi4ELi1ELb0EN4cute5tupleIJNS5_1CILi128EEENS7_ILi64EEENS7_ILi96EEEEEELi96ENS_6half_tEfNS_4arch4Sm80ELb0ELb0ELb0ELb1ELb0ELb1ELb1ELb0EEENS1_21CollectiveEpilogueFwdINS6_IJS8_SA_S9_EEENS6_IJNS7_ILi1EEESI_SI_EEESC_SE_Li128ELb1ELb1ELb0ELb0EEENS1_19SingleTileSchedulerILb1ELb0ELb1ELi128EEEEEEEEEvNT_6ParamsE --------------------------
	.section	.text._ZN7cutlass13device_kernelIN5flash19enable_sm80_to_sm89INS1_16FlashAttnFwdSm80INS1_25CollectiveMainloopFwdSm80ILi4ELi1ELb0EN4cute5tupleIJNS5_1CILi128EEENS7_ILi64EEENS7_ILi96EEEEEELi96ENS_6half_tEfNS_4arch4Sm80ELb0ELb0ELb0ELb1ELb0ELb1ELb1ELb0EEENS1_21CollectiveEpilogueFwdINS6_IJS8_SA_S9_EEENS6_IJNS7_ILi1EEESI_SI_EEESC_SE_Li128ELb1ELb1ELb0ELb0EEENS1_19SingleTileSchedulerILb1ELb0ELb1ELi128EEEEEEEEEvNT_6ParamsE,"ax",@progbits
	.align	128
.text._ZN7cutlass13device_kernelIN5flash19enable_sm80_to_sm89INS1_16FlashAttnFwdSm80INS1_25CollectiveMainloopFwdSm80ILi4ELi1ELb0EN4cute5tupleIJNS5_1CILi128EEENS7_ILi64EEENS7_ILi96EEEEEELi96ENS_6half_tEfNS_4arch4Sm80ELb0ELb0ELb0ELb1ELb0ELb1ELb1ELb0EEENS1_21CollectiveEpilogueFwdINS6_IJS8_SA_S9_EEENS6_IJNS7_ILi1EEESI_SI_EEESC_SE_Li128ELb1ELb1ELb0ELb0EEENS1_19SingleTileSchedulerILb1ELb0ELb1ELi128EEEEEEEEEvNT_6ParamsE:
        .type           _ZN7cutlass13device_kernelIN5flash19enable_sm80_to_sm89INS1_16FlashAttnFwdSm80INS1_25CollectiveMainloopFwdSm80ILi4ELi1ELb0EN4cute5tupleIJNS5_1CILi128EEENS7_ILi64EEENS7_ILi96EEEEEELi96ENS_6half_tEfNS_4arch4Sm80ELb0ELb0ELb0ELb1ELb0ELb1ELb1ELb0EEENS1_21CollectiveEpilogueFwdINS6_IJS8_SA_S9_EEENS6_IJNS7_ILi1EEESI_SI_EEESC_SE_Li128ELb1ELb1ELb0ELb0EEENS1_19SingleTileSchedulerILb1ELb0ELb1ELi128EEEEEEEEEvNT_6ParamsE,@function
        .size           _ZN7cutlass13device_kernelIN5flash19enable_sm80_to_sm89INS1_16FlashAttnFwdSm80INS1_25CollectiveMainloopFwdSm80ILi4ELi1ELb0EN4cute5tupleIJNS5_1CILi128EEENS7_ILi64EEENS7_ILi96EEEEEELi96ENS_6half_tEfNS_4arch4Sm80ELb0ELb0ELb0ELb1ELb0ELb1ELb1ELb0EEENS1_21CollectiveEpilogueFwdINS6_IJS8_SA_S9_EEENS6_IJNS7_ILi1EEESI_SI_EEESC_SE_Li128ELb1ELb1ELb0ELb0EEENS1_19SingleTileSchedulerILb1ELb0ELb1ELi128EEEEEEEEEvNT_6ParamsE,(.L_x_11 - _ZN7cutlass13device_kernelIN5flash19enable_sm80_to_sm89INS1_16FlashAttnFwdSm80INS1_25CollectiveMainloopFwdSm80ILi4ELi1ELb0EN4cute5tupleIJNS5_1CILi128EEENS7_ILi64EEENS7_ILi96EEEEEELi96ENS_6half_tEfNS_4arch4Sm80ELb0ELb0ELb0ELb1ELb0ELb1ELb1ELb0EEENS1_21CollectiveEpilogueFwdINS6_IJS8_SA_S9_EEENS6_IJNS7_ILi1EEESI_SI_EEESC_SE_Li128ELb1ELb1ELb0ELb0EEENS1_19SingleTileSchedulerILb1ELb0ELb1ELi128EEEEEEEEEvNT_6ParamsE)
        .other          _ZN7cutlass13device_kernelIN5flash19enable_sm80_to_sm89INS1_16FlashAttnFwdSm80INS1_25CollectiveMainloopFwdSm80ILi4ELi1ELb0EN4cute5tupleIJNS5_1CILi128EEENS7_ILi64EEENS7_ILi96EEEEEELi96ENS_6half_tEfNS_4arch4Sm80ELb0ELb0ELb0ELb1ELb0ELb1ELb1ELb0EEENS1_21CollectiveEpilogueFwdINS6_IJS8_SA_S9_EEENS6_IJNS7_ILi1EEESI_SI_EEESC_SE_Li128ELb1ELb1ELb0ELb0EEENS1_19SingleTileSchedulerILb1ELb0ELb1ELi128EEEEEEEEEvNT_6ParamsE,@"STO_CUDA_ENTRY STV_DEFAULT"
_ZN7cutlass13device_kernelIN5flash19enable_sm80_to_sm89INS1_16FlashAttnFwdSm80INS1_25CollectiveMainloopFwdSm80ILi4ELi1ELb0EN4cute5tupleIJNS5_1CILi128EEENS7_ILi64EEENS7_ILi96EEEEEELi96ENS_6half_tEfNS_4arch4Sm80ELb0ELb0ELb0ELb1ELb0ELb1ELb1ELb0EEENS1_21CollectiveEpilogueFwdINS6_IJS8_SA_S9_EEENS6_IJNS7_ILi1EEESI_SI_EEESC_SE_Li128ELb1ELb1ELb0ELb0EEENS1_19SingleTileSchedulerILb1ELb0ELb1ELi128EEEEEEEEEvNT_6ParamsE:
[----:B------:R-:W-:Y:S01]  /*0000*/  LDC R1, c[0x0][0x37c] ;  /* 0x0000df00ff017b82 */ /* 0x000fe20000000800 */
[----:B------:R-:W-:Y:S05]  /*0010*/  EXIT ;  /* 0x000000000000794d */ /* 0x000fea0003800000 */
.L_x_2:
        /* <DEDUP_REMOVED lines=14> */
.L_x_11:


//--------------------- .text._ZN7cutlass13device_kernelIN5flash19enable_sm80_to_sm89INS1_16FlashAttnFwdSm80INS1_25CollectiveMainloopFwdSm80ILi4ELi1ELb0EN4cute5tupleIJNS5_1CILi128EEENS7_ILi48EEENS7_ILi96EEEEEELi96ENS_6half_tEfNS_4arch4Sm80ELb0ELb1ELb0ELb0ELb0ELb0ELb1ELb0EEENS1_21CollectiveEpilogueFwdINS6_IJS8_SA_S9_EEENS6_IJNS7_ILi1EEESI_SI_EEESC_SE_Li128ELb0ELb1ELb0ELb0EEENS1_19SingleTileSchedulerILb0ELb0ELb1ELi128EEEEEEEEEvNT_6ParamsE --------------------------
	.section	.text._ZN7cutlass13device_kernelIN5flash19enable_sm80_to_sm89INS1_16FlashAttnFwdSm80INS1_25CollectiveMainloopFwdSm80ILi4ELi1ELb0EN4cute5tupleIJNS5_1CILi128EEENS7_ILi48EEENS7_ILi96EEEEEELi96ENS_6half_tEfNS_4arch4Sm80ELb0ELb1ELb0ELb0ELb0ELb0ELb1ELb0EEENS1_21CollectiveEpilogueFwdINS6_IJS8_SA_S9_EEENS6_IJNS7_ILi1EEESI_SI_EEESC_SE_Li128ELb0ELb1ELb0ELb0EEENS1_19SingleTileSchedulerILb0ELb0ELb1ELi128EEEEEEEEEvNT_6ParamsE,"ax",@progbits
	.align	128
.text._ZN7cutlass13device_kernelIN5flash19enable_sm80_to_sm89INS1_16FlashAttnFwdSm80INS1_25CollectiveMainloopFwdSm80ILi4ELi1ELb0EN4cute5tupleIJNS5_1CILi128EEENS7_ILi48EEENS7_ILi96EEEEEELi96ENS_6half_tEfNS_4arch4Sm80ELb0ELb1ELb0ELb0ELb0ELb0ELb1ELb0EEENS1_21CollectiveEpilogueFwdINS6_IJS8_SA_S9_EEENS6_IJNS7_ILi1EEESI_SI_EEESC_SE_Li128ELb0ELb1ELb0ELb0EEENS1_19SingleTileSchedulerILb0ELb0ELb1ELi128EEEEEEEEEvNT_6ParamsE:
        .type           _ZN7cutlass13device_kernelIN5flash19enable_sm80_to_sm89INS1_16FlashAttnFwdSm80INS1_25CollectiveMainloopFwdSm80ILi4ELi1ELb0EN4cute5tupleIJNS5_1CILi128EEENS7_ILi48EEENS7_ILi96EEEEEELi96ENS_6half_tEfNS_4arch4Sm80ELb0ELb1ELb0ELb0ELb0ELb0ELb1ELb0EEENS1_21CollectiveEpilogueFwdINS6_IJS8_SA_S9_EEENS6_IJNS7_ILi1EEESI_SI_EEESC_SE_Li128ELb0ELb1ELb0ELb0EEENS1_19SingleTileSchedulerILb0ELb0ELb1ELi128EEEEEEEEEvNT_6ParamsE,@function
        .size           _ZN7cutlass13device_kernelIN5flash19enable_sm80_to_sm89INS1_16FlashAttnFwdSm80INS1_25CollectiveMainloopFwdSm80ILi4ELi1ELb0EN4cute5tupleIJNS5_1CILi128EEENS7_ILi48EEENS7_ILi96EEEEEELi96ENS_6half_tEfNS_4arch4Sm80ELb0ELb1ELb0ELb0ELb0ELb0ELb1ELb0EEENS1_21CollectiveEpilogueFwdINS6_IJS8_SA_S9_EEENS6_IJNS7_ILi1EEESI_SI_EEESC_SE_Li128ELb0ELb1ELb0ELb0EEENS1_19SingleTileSchedulerILb0ELb0ELb1ELi128EEEEEEEEEvNT_6ParamsE,(.L_x_12 - _ZN7cutlass13device_kernelIN5flash19enable_sm80_to_sm89INS1_16FlashAttnFwdSm80INS1_25CollectiveMainloopFwdSm80ILi4ELi1ELb0EN4cute5tupleIJNS5_1CILi128EEENS7_ILi48EEENS7_ILi96EEEEEELi96ENS_6half_tEfNS_4arch4Sm80ELb0ELb1ELb0ELb0ELb0ELb0ELb1ELb0EEENS1_21CollectiveEpilogueFwdINS6_IJS8_SA_S9_EEENS6_IJNS7_ILi1EEESI_SI_EEESC_SE_Li128ELb0ELb1ELb0ELb0EEENS1_19SingleTileSchedulerILb0ELb0ELb1ELi128EEEEEEEEEvNT_6ParamsE)
        .other          _ZN7cutlass13device_kernelIN5flash19enable_sm80_to_sm89INS1_16FlashAttnFwdSm80INS1_25CollectiveMainloopFwdSm80ILi4ELi1ELb0EN4cute5tupleIJNS5_1CILi128EEENS7_ILi48EEENS7_ILi96EEEEEELi96ENS_6half_tEfNS_4arch4Sm80ELb0ELb1ELb0ELb0ELb0ELb0ELb1ELb0EEENS1_21CollectiveEpilogueFwdINS6_IJS8_SA_S9_EEENS6_IJNS7_ILi1EEESI_SI_EEESC_SE_Li128ELb0ELb1ELb0ELb0EEENS1_19SingleTileSchedulerILb0ELb0ELb1ELi128EEEEEEEEEvNT_6ParamsE,@"STO_CUDA_ENTRY STV_DEFAULT"
_ZN7cutlass13device_kernelIN5flash19enable_sm80_to_sm89INS1_16FlashAttnFwdSm80INS1_25CollectiveMainloopFwdSm80ILi4ELi1ELb0EN4cute5tupleIJNS5_1CILi128EEENS7_ILi48EEENS7_ILi96EEEEEELi96ENS_6half_tEfNS_4arch4Sm80ELb0ELb1ELb0ELb0ELb0ELb0ELb1ELb0EEENS1_21CollectiveEpilogueFwdINS6_IJS8_SA_S9_EEENS6_IJNS7_ILi1EEESI_SI_EEESC_SE_Li128ELb0ELb1ELb0ELb0EEENS1_19SingleTileSchedulerILb0ELb0ELb1ELi128EEEEEEEEEvNT_6ParamsE:
[----:B------:R-:W-:Y:S01]  /*0000*/  LDC R1, c[0x0][0x37c] ;  /* 0x0000df00ff017b82 */ /* 0x000fe20000000800 */
[----:B------:R-:W-:Y:S05]  /*0010*/  EXIT ;  /* 0x000000000000794d */ /* 0x000fea0003800000 */
.L_x_3:
        /* <DEDUP_REMOVED lines=14> */
.L_x_12:


//--------------------- .text._ZN7cutlass13device_kernelIN5flash19enable_sm80_to_sm89INS1_16FlashAttnFwdSm80INS1_25CollectiveMainloopFwdSm80ILi4ELi1ELb0EN4cute5tupleIJNS5_1CILi128EEENS7_ILi48EEENS7_ILi96EEEEEELi96ENS_6half_tEfNS_4arch4Sm80ELb0ELb1ELb0ELb1ELb0ELb0ELb1ELb0EEENS1_21CollectiveEpilogueFwdINS6_IJS8_SA_S9_EEENS6_IJNS7_ILi1EEESI_SI_EEESC_SE_Li128ELb1ELb1ELb0ELb0EEENS1_19SingleTileSchedulerILb1ELb0ELb1ELi128EEEEEEEEEvNT_6ParamsE --------------------------
	.section	.text._ZN7cutlass13device_kernelIN5flash19enable_sm80_to_sm89INS1_16FlashAttnFwdSm80INS1_25CollectiveMainloopFwdSm80ILi4ELi1ELb0EN4cute5tupleIJNS5_1CILi128EEENS7_ILi48EEENS7_ILi96EEEEEELi96ENS_6half_tEfNS_4arch4Sm80ELb0ELb1ELb0ELb1ELb0ELb0ELb1ELb0EEENS1_21CollectiveEpilogueFwdINS6_IJS8_SA_S9_EEENS6_IJNS7_ILi1EEESI_SI_EEESC_SE_Li128ELb1ELb1ELb0ELb0EEENS1_19SingleTileSchedulerILb1ELb0ELb1ELi128EEEEEEEEEvNT_6ParamsE,"ax",@progbits
	.align	128
.text._ZN7cutlass13device_kernelIN5flash19enable_sm80_to_sm89INS1_16FlashAttnFwdSm80INS1_25CollectiveMainloopFwdSm80ILi4ELi1ELb0EN4cute5tupleIJNS5_1CILi128EEENS7_ILi48EEENS7_ILi96EEEEEELi96ENS_6half_tEfNS_4arch4Sm80ELb0ELb1ELb0ELb1ELb0ELb0ELb1ELb0EEENS1_21CollectiveEpilogueFwdINS6_IJS8_SA_S9_EEENS6_IJNS7_ILi1EEESI_SI_EEESC_SE_Li128ELb1ELb1ELb0ELb0EEENS1_19SingleTileSchedulerILb1ELb0ELb1ELi128EEEEEEEEEvNT_6ParamsE:
        .type           _ZN7cutlass13device_kernelIN5flash19enable_sm80_to_sm89INS1_16FlashAttnFwdSm80INS1_25CollectiveMainloopFwdSm80ILi4ELi1ELb0EN4cute5tupleIJNS5_1CILi128EEENS7_ILi48EEENS7_ILi96EEEEEELi96ENS_6half_tEfNS_4arch4Sm80ELb0ELb1ELb0ELb1ELb0ELb0ELb1ELb0EEENS1_21CollectiveEpilogueFwdINS6_IJS8_SA_S9_EEENS6_IJNS7_ILi1EEESI_SI_EEESC_SE_Li128ELb1ELb1ELb0ELb0EEENS1_19SingleTileSchedulerILb1ELb0ELb1ELi128EEEEEEEEEvNT_6ParamsE,@function
        .size           _ZN7cutlass13device_kernelIN5flash19enable_sm80_to_sm89INS1_16FlashAttnFwdSm80INS1_25CollectiveMainloopFwdSm80ILi4ELi1ELb0EN4cute5tupleIJNS5_1CILi128EEENS7_ILi48EEENS7_ILi96EEEEEELi96ENS_6half_tEfNS_4arch4Sm80ELb0ELb1ELb0ELb1ELb0ELb0ELb1ELb0EEENS1_21CollectiveEpilogueFwdINS6_IJS8_SA_S9_EEENS6_IJNS7_ILi1EEESI_SI_EEESC_SE_Li128ELb1ELb1ELb0ELb0EEENS1_19SingleTileSchedulerILb1ELb0ELb1ELi128EEEEEEEEEvNT_6ParamsE,(.L_x_13 - _ZN7cutlass13device_kernelIN5flash19enable_sm80_to_sm89INS1_16FlashAttnFwdSm80INS1_25CollectiveMainloopFwdSm80ILi4ELi1ELb0EN4cute5tupleIJNS5_1CILi128EEENS7_ILi48EEENS7_ILi96EEEEEELi96ENS_6half_tEfNS_4arch4Sm80ELb0ELb1ELb0ELb1ELb0ELb0ELb1ELb0EEENS1_21CollectiveEpilogueFwdINS6_IJS8_SA_S9_EEENS6_IJNS7_ILi1EEESI_SI_EEESC_SE_Li128ELb1ELb1ELb0ELb0EEENS1_19SingleTileSchedulerILb1ELb0ELb1ELi128EEEEEEEEEvNT_6ParamsE)
        .other          _ZN7cutlass13device_kernelIN5flash19enable_sm80_to_sm89INS1_16FlashAttnFwdSm80INS1_25CollectiveMainloopFwdSm80ILi4ELi1ELb0EN4cute5tupleIJNS5_1CILi128EEENS7_ILi48EEENS7_ILi96EEEEEELi96ENS_6half_tEfNS_4arch4Sm80ELb0ELb1ELb0ELb1ELb0ELb0ELb1ELb0EEENS1_21CollectiveEpilogueFwdINS6_IJS8_SA_S9_EEENS6_IJNS7_ILi1EEESI_SI_EEESC_SE_Li128ELb1ELb1ELb0ELb0EEENS1_19SingleTileSchedulerILb1ELb0ELb1ELi128EEEEEEEEEvNT_6ParamsE,@"STO_CUDA_ENTRY STV_DEFAULT"
_ZN7cutlass13device_kernelIN5flash19enable_sm80_to_sm89INS1_16FlashAttnFwdSm80INS1_25CollectiveMainloopFwdSm80ILi4ELi1ELb0EN4cute5tupleIJNS5_1CILi128EEENS7_ILi48EEENS7_ILi96EEEEEELi96ENS_6half_tEfNS_4arch4Sm80ELb0ELb1ELb0ELb1ELb0ELb0ELb1ELb0EEENS1_21CollectiveEpilogueFwdINS6_IJS8_SA_S9_EEENS6_IJNS7_ILi1EEESI_SI_EEESC_SE_Li128ELb1ELb1ELb0ELb0EEENS1_19SingleTileSchedulerILb1ELb0ELb1ELi128EEEEEEEEEvNT_6ParamsE:
[----:B------:R-:W-:Y:S01]  /*0000*/  LDC R1, c[0x0][0x37c] ;  /* 0x0000df00ff017b82 */ /* 0x000fe20000000800 */
[----:B------:R-:W-:Y:S05]  /*0010*/  EXIT ;  /* 0x000000000000794d */ /* 0x000fea0003800000 */
.L_x_4:
        /* <DEDUP_REMOVED lines=14> */
.L_x_13:


//--------------------- .text._ZN7cutlass13device_kernelIN5flash19enable_sm80_to_sm89INS1_16FlashAttnFwdSm80INS1_25CollectiveMainloopFwdSm80ILi4ELi1ELb0EN4cute5tupleIJNS5_1CILi128EEENS7_ILi48EEENS7_ILi96EEEEEELi96ENS_6half_tEfNS_4arch4Sm80ELb0ELb1ELb0ELb1ELb0ELb1ELb1ELb0EEENS1_21CollectiveEpilogueFwdINS6_IJS8_SA_S9_EEENS6_IJNS7_ILi1EEESI_SI_EEESC_SE_Li128ELb1ELb1ELb0ELb0EEENS1_19SingleTileSchedulerILb1ELb0ELb1ELi128EEEEEEEEEvNT_6ParamsE --------------------------
	.section	.text._ZN7cutlass13device_kernelIN5flash19enable_sm80_to_sm89INS1_16FlashAttnFwdSm80INS1_25CollectiveMainloopFwdSm80ILi4ELi1ELb0EN4cute5tupleIJNS5_1CILi128EEENS7_ILi48EEENS7_ILi96EEEEEELi96ENS_6half_tEfNS_4arch4Sm80ELb0ELb1ELb0ELb1ELb0ELb1ELb1ELb0EEENS1_21CollectiveEpilogueFwdINS6_IJS8_SA_S9_EEENS6_IJNS7_ILi1EEESI_SI_EEESC_SE_Li128ELb1ELb1ELb0ELb0EEENS1_19SingleTileSchedulerILb1ELb0ELb1ELi128EEEEEEEEEvNT_6ParamsE,"ax",@progbits
	.align	128
.text._ZN7cutlass13device_kernelIN5flash19enable_sm80_to_sm89INS1_16FlashAttnFwdSm80INS1_25CollectiveMainloopFwdSm80ILi4ELi1ELb0EN4cute5tupleIJNS5_1CILi128EEENS7_ILi48EEENS7_ILi96EEEEEELi96ENS_6half_tEfNS_4arch4Sm80ELb0ELb1ELb0ELb1ELb0ELb1ELb1ELb0EEENS1_21CollectiveEpilogueFwdINS6_IJS8_SA_S9_EEENS6_IJNS7_ILi1EEESI_SI_EEESC_SE_Li128ELb1ELb1ELb0ELb0EEENS1_19SingleTileSchedulerILb1ELb0ELb1ELi128EEEEEEEEEvNT_6ParamsE:
        .type           _ZN7cutlass13device_kernelIN5flash19enable_sm80_to_sm89INS1_16FlashAttnFwdSm80INS1_25CollectiveMainloopFwdSm80ILi4ELi1ELb0EN4cute5tupleIJNS5_1CILi128EEENS7_ILi48EEENS7_ILi96EEEEEELi96ENS_6half_tEfNS_4arch4Sm80ELb0ELb1ELb0ELb1ELb0ELb1ELb1ELb0EEENS1_21CollectiveEpilogueFwdINS6_IJS8_SA_S9_EEENS6_IJNS7_ILi1EEESI_SI_EEESC_SE_Li128ELb1ELb1ELb0ELb0EEENS1_19SingleTileSchedulerILb1ELb0ELb1ELi128EEEEEEEEEvNT_6ParamsE,@function
        .size           _ZN7cutlass13device_kernelIN5flash19enable_sm80_to_sm89INS1_16FlashAttnFwdSm80INS1_25CollectiveMainloopFwdSm80ILi4ELi1ELb0EN4cute5tupleIJNS5_1CILi128EEENS7_ILi48EEENS7_ILi96EEEEEELi96ENS_6half_tEfNS_4arch4Sm80ELb0ELb1ELb0ELb1ELb0ELb1ELb1ELb0EEENS1_21CollectiveEpilogueFwdINS6_IJS8_SA_S9_EEENS6_IJNS7_ILi1EEESI_SI_EEESC_SE_Li128ELb1ELb1ELb0ELb0EEENS1_19SingleTileSchedulerILb1ELb0ELb1ELi128EEEEEEEEEvNT_6ParamsE,(.L_x_14 - _ZN7cutlass13device_kernelIN5flash19enable_sm80_to_sm89INS1_16FlashAttnFwdSm80INS1_25CollectiveMainloopFwdSm80ILi4ELi1ELb0EN4cute5tupleIJNS5_1CILi128EEENS7_ILi48EEENS7_ILi96EEEEEELi96ENS_6half_tEfNS_4arch4Sm80ELb0ELb1ELb0ELb1ELb0ELb1ELb1ELb0EEENS1_21CollectiveEpilogueFwdINS6_IJS8_SA_S9_EEENS6_IJNS7_ILi1EEESI_SI_EEESC_SE_Li128ELb1ELb1ELb0ELb0EEENS1_19SingleTileSchedulerILb1ELb0ELb1ELi128EEEEEEEEEvNT_6ParamsE)
        .other          _ZN7cutlass13device_kernelIN5flash19enable_sm80_to_sm89INS1_16FlashAttnFwdSm80INS1_25CollectiveMainloopFwdSm80ILi4ELi1ELb0EN4cute5tupleIJNS5_1CILi128EEENS7_ILi48EEENS7_ILi96EEEEEELi96ENS_6half_tEfNS_4arch4Sm80ELb0ELb1ELb0ELb1ELb0ELb1ELb1ELb0EEENS1_21CollectiveEpilogueFwdINS6_IJS8_SA_S9_EEENS6_IJNS7_ILi1EEESI_SI_EEESC_SE_Li128ELb1ELb1ELb0ELb0EEENS1_19SingleTileSchedulerILb1ELb0ELb1ELi128EEEEEEEEEvNT_6ParamsE,@"STO_CUDA_ENTRY STV_DEFAULT"
_ZN7cutlass13device_kernelIN5flash19enable_sm80_to_sm89INS1_16FlashAttnFwdSm80INS1_25CollectiveMainloopFwdSm80ILi4ELi1ELb0EN4cute5tupleIJNS5_1CILi128EEENS7_ILi48EEENS7_ILi96EEEEEELi96ENS_6half_tEfNS_4arch4Sm80ELb0ELb1ELb0ELb1ELb0ELb1ELb1ELb0EEENS1_21CollectiveEpilogueFwdINS6_IJS8_SA_S9_EEENS6_IJNS7_ILi1EEESI_SI_EEESC_SE_Li128ELb1ELb1ELb0ELb0EEENS1_19SingleTileSchedulerILb1ELb0ELb1ELi128EEEEEEEEEvNT_6ParamsE:
[----:B------:R-:W-:Y:S01]  /*0000*/  LDC R1, c[0x0][0x37c] ;  /* 0x0000df00ff017b82 */ /* 0x000fe20000000800 */
[----:B------:R-:W-:Y:S05]  /*0010*/  EXIT ;  /* 0x000000000000794d */ /* 0x000fea0003800000 */
.L_x_5:
        /* <DEDUP_REMOVED lines=14> */
.L_x_14:


//--------------------- .text._ZN7cutlass13device_kernelIN5flash19enable_sm80_to_sm89INS1_16FlashAttnFwdSm80INS1_25CollectiveMainloopFwdSm80ILi4ELi1ELb0EN4cute5tupleIJNS5_1CILi128EEENS7_ILi64EEENS7_ILi96EEEEEELi96ENS_6half_tEfNS_4arch4Sm80ELb1ELb0ELb0ELb0ELb0ELb0ELb1ELb0EEENS1_21CollectiveEpilogueFwdINS6_IJS8_SA_S9_EEENS6_IJNS7_ILi1EEESI_SI_EEESC_SE_Li128ELb0ELb1ELb0ELb0EEENS1_30DynamicPersistentTileSchedulerILi128ELi128ELb0ELb1ELb0EEEEEEEEEvNT_6ParamsE --------------------------
	.section	.text._ZN7cutlass13device_kernelIN5flash19enable_sm80_to_sm89INS1_16FlashAttnFwdSm80INS1_25CollectiveMainloopFwdSm80ILi4ELi1ELb0EN4cute5tupleIJNS5_1CILi128EEENS7_ILi64EEENS7_ILi96EEEEEELi96ENS_6half_tEfNS_4arch4Sm80ELb1ELb0ELb0ELb0ELb0ELb0ELb1ELb0EEENS1_21CollectiveEpilogueFwdINS6_IJS8_SA_S9_EEENS6_IJNS7_ILi1EEESI_SI_EEESC_SE_Li128ELb0ELb1ELb0ELb0EEENS1_30DynamicPersistentTileSchedulerILi128ELi128ELb0ELb1ELb0EEEEEEEEEvNT_6ParamsE,"ax",@progbits
	.align	128
.text._ZN7cutlass13device_kernelIN5flash19enable_sm80_to_sm89INS1_16FlashAttnFwdSm80INS1_25CollectiveMainloopFwdSm80ILi4ELi1ELb0EN4cute5tupleIJNS5_1CILi128EEENS7_ILi64EEENS7_ILi96EEEEEELi96ENS_6half_tEfNS_4arch4Sm80ELb1ELb0ELb0ELb0ELb0ELb0ELb1ELb0EEENS1_21CollectiveEpilogueFwdINS6_IJS8_SA_S9_EEENS6_IJNS7_ILi1EEESI_SI_EEESC_SE_Li128ELb0ELb1ELb0ELb0EEENS1_30DynamicPersistentTileSchedulerILi128ELi128ELb0ELb1ELb0EEEEEEEEEvNT_6ParamsE:
        .type           _ZN7cutlass13device_kernelIN5flash19enable_sm80_to_sm89INS1_16FlashAttnFwdSm80INS1_25CollectiveMainloopFwdSm80ILi4ELi1ELb0EN4cute5tupleIJNS5_1CILi128EEENS7_ILi64EEENS7_ILi96EEEEEELi96ENS_6half_tEfNS_4arch4Sm80ELb1ELb0ELb0ELb0ELb0ELb0ELb1ELb0EEENS1_21CollectiveEpilogueFwdINS6_IJS8_SA_S9_EEENS6_IJNS7_ILi1EEESI_SI_EEESC_SE_Li128ELb0ELb1ELb0ELb0EEENS1_30DynamicPersistentTileSchedulerILi128ELi128ELb0ELb1ELb0EEEEEEEEEvNT_6ParamsE,@function
        .size           _ZN7cutlass13device_kernelIN5flash19enable_sm80_to_sm89INS1_16FlashAttnFwdSm80INS1_25CollectiveMainloopFwdSm80ILi4ELi1ELb0EN4cute5tupleIJNS5_1CILi128EEENS7_ILi64EEENS7_ILi96EEEEEELi96ENS_6half_tEfNS_4arch4Sm80ELb1ELb0ELb0ELb0ELb0ELb0ELb1ELb0EEENS1_21CollectiveEpilogueFwdINS6_IJS8_SA_S9_EEENS6_IJNS7_ILi1EEESI_SI_EEESC_SE_Li128ELb0ELb1ELb0ELb0EEENS1_30DynamicPersistentTileSchedulerILi128ELi128ELb0ELb1ELb0EEEEEEEEEvNT_6ParamsE,(.L_x_15 - _ZN7cutlass13device_kernelIN5flash19enable_sm80_to_sm89INS1_16FlashAttnFwdSm80INS1_25CollectiveMainloopFwdSm80ILi4ELi1ELb0EN4cute5tupleIJNS5_1CILi128EEENS7_ILi64EEENS7_ILi96EEEEEELi96ENS_6half_tEfNS_4arch4Sm80ELb1ELb0ELb0ELb0ELb0ELb0ELb1ELb0EEENS1_21CollectiveEpilogueFwdINS6_IJS8_SA_S9_EEENS6_IJNS7_ILi1EEESI_SI_EEESC_SE_Li128ELb0ELb1ELb0ELb0EEENS1_30DynamicPersistentTileSchedulerILi128ELi128ELb0ELb1ELb0EEEEEEEEEvNT_6ParamsE)
        .other          _ZN7cutlass13device_kernelIN5flash19enable_sm80_to_sm89INS1_16FlashAttnFwdSm80INS1_25CollectiveMainloopFwdSm80ILi4ELi1ELb0EN4cute5tupleIJNS5_1CILi128EEENS7_ILi64EEENS7_ILi96EEEEEELi96ENS_6half_tEfNS_4arch4Sm80ELb1ELb0ELb0ELb0ELb0ELb0ELb1ELb0EEENS1_21CollectiveEpilogueFwdINS6_IJS8_SA_S9_EEENS6_IJNS7_ILi1EEESI_SI_EEESC_SE_Li128ELb0ELb1ELb0ELb0EEENS1_30DynamicPersistentTileSchedulerILi128ELi128ELb0ELb1ELb0EEEEEEEEEvNT_6ParamsE,@"STO_CUDA_ENTRY STV_DEFAULT"
_ZN7cutlass13device_kernelIN5flash19enable_sm80_to_sm89INS1_16FlashAttnFwdSm80INS1_25CollectiveMainloopFwdSm80ILi4ELi1ELb0EN4cute5tupleIJNS5_1CILi128EEENS7_ILi64EEENS7_ILi96EEEEEELi96ENS_6half_tEfNS_4arch4Sm80ELb1ELb0ELb0ELb0ELb0ELb0ELb1ELb0EEENS1_21CollectiveEpilogueFwdINS6_IJS8_SA_S9_EEENS6_IJNS7_ILi1EEESI_SI_EEESC_SE_Li128ELb0ELb1ELb0ELb0EEENS1_30DynamicPersistentTileSchedulerILi128ELi128ELb0ELb1ELb0EEEEEEEEEvNT_6ParamsE:
[----:B------:R-:W-:Y:S01]  /*0000*/  LDC R1, c[0x0][0x37c] ;  /* 0x0000df00ff017b82 */ /* 0x000fe20000000800 */
[----:B------:R-:W-:Y:S05]  /*0010*/  EXIT ;  /* 0x000000000000794d */ /* 0x000fea0003800000 */
.L_x_6:
        /* <DEDUP_REMOVED lines=14> */
.L_x_15:


//--------------------- .text._ZN7cutlass13device_kernelIN5flash19enable_sm80_to_sm89INS1_16FlashAttnFwdSm80INS1_25CollectiveMainloopFwdSm80ILi4ELi1ELb0EN4cute5tupleIJNS5_1CILi128EEENS7_ILi64EEENS7_ILi96EEEEEELi96ENS_6half_tEfNS_4arch4Sm80ELb1ELb0ELb0ELb1ELb0ELb0ELb1ELb0EEENS1_21CollectiveEpilogueFwdINS6_IJS8_SA_S9_EEENS6_IJNS7_ILi1EEESI_SI_EEESC_SE_Li128ELb1ELb1ELb0ELb0EEENS1_19SingleTileSchedulerILb1ELb0ELb1ELi128EEEEEEEEEvNT_6ParamsE --------------------------
	.section	.text._ZN7cutlass13device_kernelIN5flash19enable_sm80_to_sm89INS1_16FlashAttnFwdSm80INS1_25CollectiveMainloopFwdSm80ILi4ELi1ELb0EN4cute5tupleIJNS5_1CILi128EEENS7_ILi64EEENS7_ILi96EEEEEELi96ENS_6half_tEfNS_4arch4Sm80ELb1ELb0ELb0ELb1ELb0ELb0ELb1ELb0EEENS1_21CollectiveEpilogueFwdINS6_IJS8_SA_S9_EEENS6_IJNS7_ILi1EEESI_SI_EEESC_SE_Li128ELb1ELb1ELb0ELb0EEENS1_19SingleTileSchedulerILb1ELb0ELb1ELi128EEEEEEEEEvNT_6ParamsE,"ax",@progbits
	.align	128
.text._ZN7cutlass13device_kernelIN5flash19enable_sm80_to_sm89INS1_16FlashAttnFwdSm80INS1_25CollectiveMainloopFwdSm80ILi4ELi1ELb0EN4cute5tupleIJNS5_1CILi128EEENS7_ILi64EEENS7_ILi96EEEEEELi96ENS_6half_tEfNS_4arch4Sm80ELb1ELb0ELb0ELb1ELb0ELb0ELb1ELb0EEENS1_21CollectiveEpilogueFwdINS6_IJS8_SA_S9_EEENS6_IJNS7_ILi1EEESI_SI_EEESC_SE_Li128ELb1ELb1ELb0ELb0EEENS1_19SingleTileSchedulerILb1ELb0ELb1ELi128EEEEEEEEEvNT_6ParamsE:
        .type           _ZN7cutlass13device_kernelIN5flash19enable_sm80_to_sm89INS1_16FlashAttnFwdSm80INS1_25CollectiveMainloopFwdSm80ILi4ELi1ELb0EN4cute5tupleIJNS5_1CILi128EEENS7_ILi64EEENS7_ILi96EEEEEELi96ENS_6half_tEfNS_4arch4Sm80ELb1ELb0ELb0ELb1ELb0ELb0ELb1ELb0EEENS1_21CollectiveEpilogueFwdINS6_IJS8_SA_S9_EEENS6_IJNS7_ILi1EEESI_SI_EEESC_SE_Li128ELb1ELb1ELb0ELb0EEENS1_19SingleTileSchedulerILb1ELb0ELb1ELi128EEEEEEEEEvNT_6ParamsE,@function
        .size           _ZN7cutlass13device_kernelIN5flash19enable_sm80_to_sm89INS1_16FlashAttnFwdSm80INS1_25CollectiveMainloopFwdSm80ILi4ELi1ELb0EN4cute5tupleIJNS5_1CILi128EEENS7_ILi64EEENS7_ILi96EEEEEELi96ENS_6half_tEfNS_4arch4Sm80ELb1ELb0ELb0ELb1ELb0ELb0ELb1ELb0EEENS1_21CollectiveEpilogueFwdINS6_IJS8_SA_S9_EEENS6_IJNS7_ILi1EEESI_SI_EEESC_SE_Li128ELb1ELb1ELb0ELb0EEENS1_19SingleTileSchedulerILb1ELb0ELb1ELi128EEEEEEEEEvNT_6ParamsE,(.L_x_16 - _ZN7cutlass13device_kernelIN5flash19enable_sm80_to_sm89INS1_16FlashAttnFwdSm80INS1_25CollectiveMainloopFwdSm80ILi4ELi1ELb0EN4cute5tupleIJNS5_1CILi128EEENS7_ILi64EEENS7_ILi96EEEEEELi96ENS_6half_tEfNS_4arch4Sm80ELb1ELb0ELb0ELb1ELb0ELb0ELb1ELb0EEENS1_21CollectiveEpilogueFwdINS6_IJS8_SA_S9_EEENS6_IJNS7_ILi1EEESI_SI_EEESC_SE_Li128ELb1ELb1ELb0ELb0EEENS1_19SingleTileSchedulerILb1ELb0ELb1ELi128EEEEEEEEEvNT_6ParamsE)
        .other          _ZN7cutlass13device_kernelIN5flash19enable_sm80_to_sm89INS1_16FlashAttnFwdSm80INS1_25CollectiveMainloopFwdSm80ILi4ELi1ELb0EN4cute5tupleIJNS5_1CILi128EEENS7_ILi64EEENS7_ILi96EEEEEELi96ENS_6half_tEfNS_4arch4Sm80ELb1ELb0ELb0ELb1ELb0ELb0ELb1ELb0EEENS1_21CollectiveEpilogueFwdINS6_IJS8_SA_S9_EEENS6_IJNS7_ILi1EEESI_SI_EEESC_SE_Li128ELb1ELb1ELb0ELb0EEENS1_19SingleTileSchedulerILb1ELb0ELb1ELi128EEEEEEEEEvNT_6ParamsE,@"STO_CUDA_ENTRY STV_DEFAULT"
_ZN7cutlass13device_kernelIN5flash19enable_sm80_to_sm89INS1_16FlashAttnFwdSm80INS1_25CollectiveMainloopFwdSm80ILi4ELi1ELb0EN4cute5tupleIJNS5_1CILi128EEENS7_ILi64EEENS7_ILi96EEEEEELi96ENS_6half_tEfNS_4arch4Sm80ELb1ELb0ELb0ELb1ELb0ELb0ELb1ELb0EEENS1_21CollectiveEpilogueFwdINS6_IJS8_SA_S9_EEENS6_IJNS7_ILi1EEESI_SI_EEESC_SE_Li128ELb1ELb1ELb0ELb0EEENS1_19SingleTileSchedulerILb1ELb0ELb1ELi128EEEEEEEEEvNT_6ParamsE:
[----:B------:R-:W-:Y:S01]  /*0000*/  LDC R1, c[0x0][0x37c] ;  /* 0x0000df00ff017b82 */ /* 0x000fe20000000800 */
[----:B------:R-:W-:Y:S05]  /*0010*/  EXIT ;  /* 0x000000000000794d */ /* 0x000fea0003800000 */
.L_x_7:
        /* <DEDUP_REMOVED lines=14> */
.L_x_16:


//--------------------- .text._ZN7cutlass13device_kernelIN5flash19enable_sm80_to_sm89INS1_16FlashAttnFwdSm80INS1_25CollectiveMainloopFwdSm80ILi4ELi1ELb0EN4cute5tupleIJNS5_1CILi128EEENS7_ILi64EEENS7_ILi96EEEEEELi96ENS_6half_tEfNS_4arch4Sm80ELb1ELb0ELb0ELb1ELb0ELb1ELb1ELb0EEENS1_21CollectiveEpilogueFwdINS6_IJS8_SA_S9_EEENS6_IJNS7_ILi1EEESI_SI_EEESC_SE_Li128ELb1ELb1ELb0ELb0EEENS1_19SingleTileSchedulerILb1ELb0ELb1ELi128EEEEEEEEEvNT_6ParamsE --------------------------
	.section	.text._ZN7cutlass13device_kernelIN5flash19enable_sm80_to_sm89INS1_16FlashAttnFwdSm80INS1_25CollectiveMainloopFwdSm80ILi4ELi1ELb0EN4cute5tupleIJNS5_1CILi128EEENS7_ILi64EEENS7_ILi96EEEEEELi96ENS_6half_tEfNS_4arch4Sm80ELb1ELb0ELb0ELb1ELb0ELb1ELb1ELb0EEENS1_21CollectiveEpilogueFwdINS6_IJS8_SA_S9_EEENS6_IJNS7_ILi1EEESI_SI_EEESC_SE_Li128ELb1ELb1ELb0ELb0EEENS1_19SingleTileSchedulerILb1ELb0ELb1ELi128EEEEEEEEEvNT_6ParamsE,"ax",@progbits
	.align	128
.text._ZN7cutlass13device_kernelIN5flash19enable_sm80_to_sm89INS1_16FlashAttnFwdSm80INS1_25CollectiveMainloopFwdSm80ILi4ELi1ELb0EN4cute5tupleIJNS5_1CILi128EEENS7_ILi64EEENS7_ILi96EEEEEELi96ENS_6half_tEfNS_4arch4Sm80ELb1ELb0ELb0ELb1ELb0ELb1ELb1ELb0EEENS1_21CollectiveEpilogueFwdINS6_IJS8_SA_S9_EEENS6_IJNS7_ILi1EEESI_SI_EEESC_SE_Li128ELb1ELb1ELb0ELb0EEENS1_19SingleTileSchedulerILb1ELb0ELb1ELi128EEEEEEEEEvNT_6ParamsE:
        .type           _ZN7cutlass13device_kernelIN5flash19enable_sm80_to_sm89INS1_16FlashAttnFwdSm80INS1_25CollectiveMainloopFwdSm80ILi4ELi1ELb0EN4cute5tupleIJNS5_1CILi128EEENS7_ILi64EEENS7_ILi96EEEEEELi96ENS_6half_tEfNS_4arch4Sm80ELb1ELb0ELb0ELb1ELb0ELb1ELb1ELb0EEENS1_21CollectiveEpilogueFwdINS6_IJS8_SA_S9_EEENS6_IJNS7_ILi1EEESI_SI_EEESC_SE_Li128ELb1ELb1ELb0ELb0EEENS1_19SingleTileSchedulerILb1ELb0ELb1ELi128EEEEEEEEEvNT_6ParamsE,@function
        .size           _ZN7cutlass13device_kernelIN5flash19enable_sm80_to_sm89INS1_16FlashAttnFwdSm80INS1_25CollectiveMainloopFwdSm80ILi4ELi1ELb0EN4cute5tupleIJNS5_1CILi128EEENS7_ILi64EEENS7_ILi96EEEEEELi96ENS_6half_tEfNS_4arch4Sm80ELb1ELb0ELb0ELb1ELb0ELb1ELb1ELb0EEENS1_21CollectiveEpilogueFwdINS6_IJS8_SA_S9_EEENS6_IJNS7_ILi1EEESI_SI_EEESC_SE_Li128ELb1ELb1ELb0ELb0EEENS1_19SingleTileSchedulerILb1ELb0ELb1ELi128EEEEEEEEEvNT_6ParamsE,(.L_x_17 - _ZN7cutlass13device_kernelIN5flash19enable_sm80_to_sm89INS1_16FlashAttnFwdSm80INS1_25CollectiveMainloopFwdSm80ILi4ELi1ELb0EN4cute5tupleIJNS5_1CILi128EEENS7_ILi64EEENS7_ILi96EEEEEELi96ENS_6half_tEfNS_4arch4Sm80ELb1ELb0ELb0ELb1ELb0ELb1ELb1ELb0EEENS1_21CollectiveEpilogueFwdINS6_IJS8_SA_S9_EEENS6_IJNS7_ILi1EEESI_SI_EEESC_SE_Li128ELb1ELb1ELb0ELb0EEENS1_19SingleTileSchedulerILb1ELb0ELb1ELi128EEEEEEEEEvNT_6ParamsE)
        .other          _ZN7cutlass13device_kernelIN5flash19enable_sm80_to_sm89INS1_16FlashAttnFwdSm80INS1_25CollectiveMainloopFwdSm80ILi4ELi1ELb0EN4cute5tupleIJNS5_1CILi128EEENS7_ILi64EEENS7_ILi96EEEEEELi96ENS_6half_tEfNS_4arch4Sm80ELb1ELb0ELb0ELb1ELb0ELb1ELb1ELb0EEENS1_21CollectiveEpilogueFwdINS6_IJS8_SA_S9_EEENS6_IJNS7_ILi1EEESI_SI_EEESC_SE_Li128ELb1ELb1ELb0ELb0EEENS1_19SingleTileSchedulerILb1ELb0ELb1ELi128EEEEEEEEEvNT_6ParamsE,@"STO_CUDA_ENTRY STV_DEFAULT"
_ZN7cutlass13device_kernelIN5flash19enable_sm80_to_sm89INS1_16FlashAttnFwdSm80INS1_25CollectiveMainloopFwdSm80ILi4ELi1ELb0EN4cute5tupleIJNS5_1CILi128EEENS7_ILi64EEENS7_ILi96EEEEEELi96ENS_6half_tEfNS_4arch4Sm80ELb1ELb0ELb0ELb1ELb0ELb1ELb1ELb0EEENS1_21CollectiveEpilogueFwdINS6_IJS8_SA_S9_EEENS6_IJNS7_ILi1EEESI_SI_EEESC_SE_Li128ELb1ELb1ELb0ELb0EEENS1_19SingleTileSchedulerILb1ELb0ELb1ELi128EEEEEEEEEvNT_6ParamsE:
[----:B------:R-:W-:Y:S01]  /*0000*/  LDC R1, c[0x0][0x37c] ;  /* 0x0000df00ff017b82 */ /* 0x000fe20000000800 */
[----:B------:R-:W-:Y:S05]  /*0010*/  EXIT ;  /* 0x000000000000794d */ /* 0x000fea0003800000 */
.L_x_8:
        /* <DEDUP_REMOVED lines=14> */
.L_x_17:


//--------------------- .nv.shared.reserved.0     --------------------------
	.section	.nv.shared.reserved.0,"aw",@nobits
	.weak		__nv_reservedSMEM_offset_0_alias
	.size		__nv_reservedSMEM_offset_0_alias, 0, 64
	.other		__nv_reservedSMEM_offset_0_alias,@"STO_CUDA_RESERVED_SHARED STV_DEFAULT"
__nv_reservedSMEM_offset_0_alias:
	.zero		0
	.zero		64


//--------------------- .nv.global                --------------------------
	.section	.nv.global,"aw",@nobits
.nv.global:
	.type		_ZN65_INTERNAL_1b41c762_29_flash_fwd_hdim96_fp16_sm80_cu_a6473388_36314cute1_E,@object
	.size		_ZN65_INTERNAL_1b41c762_29_flash_fwd_hdim96_fp16_sm80_cu_a6473388_36314cute1_E,(_ZN65_INTERNAL_1b41c762_29_flash_fwd_hdim96_fp16_sm80_cu_a6473388_36314cuda3std3__45__cpo6cbeginE - _ZN65_INTERNAL_1b41c762_29_flash_fwd_hdim96_fp16_sm80_cu_a6473388_36314cute1_E)
_ZN65_INTERNAL_1b41c762_29_flash_fwd_hdim96_fp16_sm80_cu_a6473388_36314cute1_E:
	.zero		1
	.type		_ZN65_INTERNAL_1b41c762_29_flash_fwd_hdim96_fp16_sm80_cu_a6473388_36314cuda3std3__45__cpo6cbeginE,@object
	.size		_ZN65_INTERNAL_1b41c762_29_flash_fwd_hdim96_fp16_sm80_cu_a6473388_36314cuda3std3__45__cpo6cbeginE,(_ZN65_INTERNAL_1b41c762_29_flash_fwd_hdim96_fp16_sm80_cu_a6473388_36314cuda3std3__48in_placeE - _ZN65_INTERNAL_1b41c762_29_flash_fwd_hdim96_fp16_sm80_cu_a6473388_36314cuda3std3__45__cpo6cbeginE)
_ZN65_INTERNAL_1b41c762_29_flash_fwd_hdim96_fp16_sm80_cu_a6473388_36314cuda3std3__45__cpo6cbeginE:
	.zero		1
	.type		_ZN65_INTERNAL_1b41c762_29_flash_fwd_hdim96_fp16_sm80_cu_a6473388_36314cuda3std3__48in_placeE,@object
	.size		_ZN65_INTERNAL_1b41c762_29_flash_fwd_hdim96_fp16_sm80_cu_a6473388_36314cuda3std3__48in_placeE,(_ZN65_INTERNAL_1b41c762_29_flash_fwd_hdim96_fp16_sm80_cu_a6473388_36314cuda3std6ranges3__45__cpo9iter_moveE - _ZN65_INTERNAL_1b41c762_29_flash_fwd_hdim96_fp16_sm80_cu_a6473388_36314cuda3std3__48in_placeE)
_ZN65_INTERNAL_1b41c762_29_flash_fwd_hdim96_fp16_sm80_cu_a6473388_36314cuda3std3__48in_placeE:
	.zero		1
	.type		_ZN65_INTERNAL_1b41c762_29_flash_fwd_hdim96_fp16_sm80_cu_a6473388_36314cuda3std6ranges3__45__cpo9iter_moveE,@object
	.size		_ZN65_INTERNAL_1b41c762_29_flash_fwd_hdim96_fp16_sm80_cu_a6473388_36314cuda3std6ranges3__45__cpo9iter_moveE,(_ZN65_INTERNAL_1b41c762_29_flash_fwd_hdim96_fp16_sm80_cu_a6473388_36314cuda3std3__45__cpo5beginE - _ZN65_INTERNAL_1b41c762_29_flash_fwd_hdim96_fp16_sm80_cu_a6473388_36314cuda3std6ranges3__45__cpo9iter_moveE)
_ZN65_INTERNAL_1b41c762_29_flash_fwd_hdim96_fp16_sm80_cu_a6473388_36314cuda3std6ranges3__45__cpo9iter_moveE:
	.zero		1
	.type		_ZN65_INTERNAL_1b41c762_29_flash_fwd_hdim96_fp16_sm80_cu_a6473388_36314cuda3std3__45__cpo5beginE,@object
	.size		_ZN65_INTERNAL_1b41c762_29_flash_fwd_hdim96_fp16_sm80_cu_a6473388_36314cuda3std3__45__cpo5beginE,(_ZN65_INTERNAL_1b41c762_29_flash_fwd_hdim96_fp16_sm80_cu_a6473388_36314cuda3std3__467_GLOBAL__N__1b41c762_29_flash_fwd_hdim96_fp16_sm80_cu_a6473388_36316ignoreE - _ZN65_INTERNAL_1b41c762_29_flash_fwd_hdim96_fp16_sm80_cu_a6473388_36314cuda3std3__45__cpo5beginE)
_ZN65_INTERNAL_1b41c762_29_flash_fwd_hdim96_fp16_sm80_cu_a6473388_36314cuda3std3__45__cpo5beginE:
	.zero		1
	.type		_ZN65_INTERNAL_1b41c762_29_flash_fwd_hdim96_fp16_sm80_cu_a6473388_36314cuda3std3__467_GLOBAL__N__1b41c762_29_flash_fwd_hdim96_fp16_sm80_cu_a6473388_36316ignoreE,@object
	.size		_ZN65_INTERNAL_1b41c762_29_flash_fwd_hdim96_fp16_sm80_cu_a6473388_36314cuda3std3__467_GLOBAL__N__1b41c762_29_flash_fwd_hdim96_fp16_sm80_cu_a6473388_36316ignoreE,(_ZN65_INTERNAL_1b41c762_29_flash_fwd_hdim96_fp16_sm80_cu_a6473388_36314cute7productE - _ZN65_INTERNAL_1b41c762_29_flash_fwd_hdim96_fp16_sm80_cu_a6473388_36314cuda3std3__467_GLOBAL__N__1b41c762_29_flash_fwd_hdim96_fp16_sm80_cu_a6473388_36316ignoreE)
_ZN65_INTERNAL_1b41c762_29_flash_fwd_hdim96_fp16_sm80_cu_a6473388_36314cuda3std3__467_GLOBAL__N__1b41c762_29_flash_fwd_hdim96_fp16_sm80_cu_a6473388_36316ignoreE:
	.zero		1
	.type		_ZN65_INTERNAL_1b41c762_29_flash_fwd_hdim96_fp16_sm80_cu_a6473388_36314cute7productE,@object
	.size		_ZN65_INTERNAL_1b41c762_29_flash_fwd_hdim96_fp16_sm80_cu_a6473388_36314cute7productE,(_ZN65_INTERNAL_1b41c762_29_flash_fwd_hdim96_fp16_sm80_cu_a6473388_36314cuda3std3__45__cpo3endE - _ZN65_INTERNAL_1b41c762_29_flash_fwd_hdim96_fp16_sm80_cu_a6473388_36314cute7productE)
_ZN65_INTERNAL_1b41c762_29_flash_fwd_hdim96_fp16_sm80_cu_a6473388_36314cute7productE:
	.zero		1
	.type		_ZN65_INTERNAL_1b41c762_29_flash_fwd_hdim96_fp16_sm80_cu_a6473388_36314cuda3std3__45__cpo3endE,@object
	.size		_ZN65_INTERNAL_1b41c762_29_flash_fwd_hdim96_fp16_sm80_cu_a6473388_36314cuda3std3__45__cpo3endE,(_ZN65_INTERNAL_1b41c762_29_flash_fwd_hdim96_fp16_sm80_cu_a6473388_36314cuda3std3__419piecewise_constructE - _ZN65_INTERNAL_1b41c762_29_flash_fwd_hdim96_fp16_sm80_cu_a6473388_36314cuda3std3__45__cpo3endE)
_ZN65_INTERNAL_1b41c762_29_flash_fwd_hdim96_fp16_sm80_cu_a6473388_36314cuda3std3__45__cpo3endE:
	.zero		1
	.type		_ZN65_INTERNAL_1b41c762_29_flash_fwd_hdim96_fp16_sm80_cu_a6473388_36314cuda3std3__419piecewise_constructE,@object
	.size		_ZN65_INTERNAL_1b41c762_29_flash_fwd_hdim96_fp16_sm80_cu_a6473388_36314cuda3std3__419piecewise_constructE,(_ZN65_INTERNAL_1b41c762_29_flash_fwd_hdim96_fp16_sm80_cu_a6473388_36314cuda3std3__45__cpo4cendE - _ZN65_INTERNAL_1b41c762_29_flash_fwd_hdim96_fp16_sm80_cu_a6473388_36314cuda3std3__419piecewise_constructE)
_ZN65_INTERNAL_1b41c762_29_flash_fwd_hdim96_fp16_sm80_cu_a6473388_36314cuda3std3__419piecewise_constructE:
	.zero		1
	.type		_ZN65_INTERNAL_1b41c762_29_flash_fwd_hdim96_fp16_sm80_cu_a6473388_36314cuda3std3__45__cpo4cendE,@object
	.size		_ZN65_INTERNAL_1b41c762_29_flash_fwd_hdim96_fp16_sm80_cu_a6473388_36314cuda3std3__45__cpo4cendE,(_ZN65_INTERNAL_1b41c762_29_flash_fwd_hdim96_fp16_sm80_cu_a6473388_36314cuda3std6ranges3__45__cpo4swapE - _ZN65_INTERNAL_1b41c762_29_flash_fwd_hdim96_fp16_sm80_cu_a6473388_36314cuda3std3__45__cpo4cendE)
_ZN65_INTERNAL_1b41c762_29_flash_fwd_hdim96_fp16_sm80_cu_a6473388_36314cuda3std3__45__cpo4cendE:
	.zero		1
	.type		_ZN65_INTERNAL_1b41c762_29_flash_fwd_hdim96_fp16_sm80_cu_a6473388_36314cuda3std6ranges3__45__cpo4swapE,@object
	.size		_ZN65_INTERNAL_1b41c762_29_flash_fwd_hdim96_fp16_sm80_cu_a6473388_36314cuda3std6ranges3__45__cpo4swapE,(.L_7 - _ZN65_INTERNAL_1b41c762_29_flash_fwd_hdim96_fp16_sm80_cu_a6473388_36314cuda3std6ranges3__45__cpo4swapE)
_ZN65_INTERNAL_1b41c762_29_flash_fwd_hdim96_fp16_sm80_cu_a6473388_36314cuda3std6ranges3__45__cpo4swapE:
	.zero		1
.L_7:


//--------------------- .nv.constant0._ZN7cutlass13device_kernelIN5flash19enable_sm80_to_sm89INS1_16FlashAttnFwdSm80INS1_25CollectiveMainloopFwdSm80ILi4ELi1ELb0EN4cute5tupleIJNS5_1CILi128EEENS7_ILi64EEENS7_ILi96EEEEEELi96ENS_6half_tEfNS_4arch4Sm80ELb0ELb0ELb0ELb0ELb0ELb0ELb1ELb0EEENS1_21CollectiveEpilogueFwdINS6_IJS8_SA_S9_EEENS6_IJNS7_ILi1EEESI_SI_EEESC_SE_Li128ELb0ELb1ELb0ELb0EEENS1_19SingleTileSchedulerILb0ELb0ELb1ELi128EEEEEEEEEvNT_6ParamsE --------------------------
	.section	.nv.constant0._ZN7cutlass13device_kernelIN5flash19enable_sm80_to_sm89INS1_16FlashAttnFwdSm80INS1_25CollectiveMainloopFwdSm80ILi4ELi1ELb0EN4cute5tupleIJNS5_1CILi128EEENS7_ILi64EEENS7_ILi96EEEEEELi96ENS_6half_tEfNS_4arch4Sm80ELb0ELb0ELb0ELb0ELb0ELb0ELb1ELb0EEENS1_21CollectiveEpilogueFwdINS6_IJS8_SA_S9_EEENS6_IJNS7_ILi1EEESI_SI_EEESC_SE_Li128ELb0ELb1ELb0ELb0EEENS1_19SingleTileSchedulerILb0ELb0ELb1ELi128EEEEEEEEEvNT_6ParamsE,"a",@progbits
	.sectionflags	@""
	.align	4
.nv.constant0._ZN7cutlass13device_kernelIN5flash19enable_sm80_to_sm89INS1_16FlashAttnFwdSm80INS1_25CollectiveMainloopFwdSm80ILi4ELi1ELb0EN4cute5tupleIJNS5_1CILi128EEENS7_ILi64EEENS7_ILi96EEEEEELi96ENS_6half_tEfNS_4arch4Sm80ELb0ELb0ELb0ELb0ELb0ELb0ELb1ELb0EEENS1_21CollectiveEpilogueFwdINS6_IJS8_SA_S9_EEENS6_IJNS7_ILi1EEESI_SI_EEESC_SE_Li128ELb0ELb1ELb0ELb0EEENS1_19SingleTileSchedulerILb0ELb0ELb1ELi128EEEEEEEEEvNT_6ParamsE:
	.zero		1944


//--------------------- .nv.constant0._ZN7cutlass13device_kernelIN5flash19enable_sm80_to_sm89INS1_16FlashAttnFwdSm80INS1_25CollectiveMainloopFwdSm80ILi4ELi1ELb0EN4cute5tupleIJNS5_1CILi128EEENS7_ILi64EEENS7_ILi96EEEEEELi96ENS_6half_tEfNS_4arch4Sm80ELb0ELb0ELb0ELb1ELb0ELb0ELb1ELb0EEENS1_21CollectiveEpilogueFwdINS6_IJS8_SA_S9_EEENS6_IJNS7_ILi1EEESI_SI_EEESC_SE_Li128ELb1ELb1ELb0ELb0EEENS1_19SingleTileSchedulerILb1ELb0ELb1ELi128EEEEEEEEEvNT_6ParamsE --------------------------
	.section	.nv.constant0._ZN7cutlass13device_kernelIN5flash19enable_sm80_to_sm89INS1_16FlashAttnFwdSm80INS1_25CollectiveMainloopFwdSm80ILi4ELi1ELb0EN4cute5tupleIJNS5_1CILi128EEENS7_ILi64EEENS7_ILi96EEEEEELi96ENS_6half_tEfNS_4arch4Sm80ELb0ELb0ELb0ELb1ELb0ELb0ELb1ELb0EEENS1_21CollectiveEpilogueFwdINS6_IJS8_SA_S9_EEENS6_IJNS7_ILi1EEESI_SI_EEESC_SE_Li128ELb1ELb1ELb0ELb0EEENS1_19SingleTileSchedulerILb1ELb0ELb1ELi128EEEEEEEEEvNT_6ParamsE,"a",@progbits
	.sectionflags	@""
	.align	4
.nv.constant0._ZN7cutlass13device_kernelIN5flash19enable_sm80_to_sm89INS1_16FlashAttnFwdSm80INS1_25CollectiveMainloopFwdSm80ILi4ELi1ELb0EN4cute5tupleIJNS5_1CILi128EEENS7_ILi64EEENS7_ILi96EEEEEELi96ENS_6half_tEfNS_4arch4Sm80ELb0ELb0ELb0ELb1ELb0ELb0ELb1ELb0EEENS1_21CollectiveEpilogueFwdINS6_IJS8_SA_S9_EEENS6_IJNS7_ILi1EEESI_SI_EEESC_SE_Li128ELb1ELb1ELb0ELb0EEENS1_19SingleTileSchedulerILb1ELb0ELb1ELi128EEEEEEEEEvNT_6ParamsE:
	.zero		1944


//--------------------- .nv.constant0._ZN7cutlass13device_kernelIN5flash19enable_sm80_to_sm89INS1_16FlashAttnFwdSm80INS1_25CollectiveMainloopFwdSm80ILi4ELi1ELb0EN4cute5tupleIJNS5_1CILi128EEENS7_ILi64EEENS7_ILi96EEEEEELi96ENS_6half_tEfNS_4arch4Sm80ELb0ELb0ELb0ELb1ELb0ELb1ELb1ELb0EEENS1_21CollectiveEpilogueFwdINS6_IJS8_SA_S9_EEENS6_IJNS7_ILi1EEESI_SI_EEESC_SE_Li128ELb1ELb1ELb0ELb0EEENS1_19SingleTileSchedulerILb1ELb0ELb1ELi128EEEEEEEEEvNT_6ParamsE --------------------------
	.section	.nv.constant0._ZN7cutlass13device_kernelIN5flash19enable_sm80_to_sm89INS1_16FlashAttnFwdSm80INS1_25CollectiveMainloopFwdSm80ILi4ELi1ELb0EN4cute5tupleIJNS5_1CILi128EEENS7_ILi64EEENS7_ILi96EEEEEELi96ENS_6half_tEfNS_4arch4Sm80ELb0ELb0ELb0ELb1ELb0ELb1ELb1ELb0EEENS1_21CollectiveEpilogueFwdINS6_IJS8_SA_S9_EEENS6_IJNS7_ILi1EEESI_SI_EEESC_SE_Li128ELb1ELb1ELb0ELb0EEENS1_19SingleTileSchedulerILb1ELb0ELb1ELi128EEEEEEEEEvNT_6ParamsE,"a",@progbits
	.sectionflags	@""
	.align	4
.nv.constant0._ZN7cutlass13device_kernelIN5flash19enable_sm80_to_sm89INS1_16FlashAttnFwdSm80INS1_25CollectiveMainloopFwdSm80ILi4ELi1ELb0EN4cute5tupleIJNS5_1CILi128EEENS7_ILi64EEENS7_ILi96EEEEEELi96ENS_6half_tEfNS_4arch4Sm80ELb0ELb0ELb0ELb1ELb0ELb1ELb1ELb0EEENS1_21CollectiveEpilogueFwdINS6_IJS8_SA_S9_EEENS6_IJNS7_ILi1EEESI_SI_EEESC_SE_Li128ELb1ELb1ELb0ELb0EEENS1_19SingleTileSchedulerILb1ELb0ELb1ELi128EEEEEEEEEvNT_6ParamsE:
	.zero		1944


//--------------------- .nv.constant0._ZN7cutlass13device_kernelIN5flash19enable_sm80_to_sm89INS1_16FlashAttnFwdSm80INS1_25CollectiveMainloopFwdSm80ILi4ELi1ELb0EN4cute5tupleIJNS5_1CILi128EEENS7_ILi48EEENS7_ILi96EEEEEELi96ENS_6half_tEfNS_4arch4Sm80ELb0ELb1ELb0ELb0ELb0ELb0ELb1ELb0EEENS1_21CollectiveEpilogueFwdINS6_IJS8_SA_S9_EEENS6_IJNS7_ILi1EEESI_SI_EEESC_SE_Li128ELb0ELb1ELb0ELb0EEENS1_19SingleTileSchedulerILb0ELb0ELb1ELi128EEEEEEEEEvNT_6ParamsE --------------------------
	.section	.nv.constant0._ZN7cutlass13device_kernelIN5flash19enable_sm80_to_sm89INS1_16FlashAttnFwdSm80INS1_25CollectiveMainloopFwdSm80ILi4ELi1ELb0EN4cute5tupleIJNS5_1CILi128EEENS7_ILi48EEENS7_ILi96EEEEEELi96ENS_6half_tEfNS_4arch4Sm80ELb0ELb1ELb0ELb0ELb0ELb0ELb1ELb0EEENS1_21CollectiveEpilogueFwdINS6_IJS8_SA_S9_EEENS6_IJNS7_ILi1EEESI_SI_EEESC_SE_Li128ELb0ELb1ELb0ELb0EEENS1_19SingleTileSchedulerILb0ELb0ELb1ELi128EEEEEEEEEvNT_6ParamsE,"a",@progbits
	.sectionflags	@""
	.align	4
.nv.constant0._ZN7cutlass13device_kernelIN5flash19enable_sm80_to_sm89INS1_16FlashAttnFwdSm80INS1_25CollectiveMainloopFwdSm80ILi4ELi1ELb0EN4cute5tupleIJNS5_1CILi128EEENS7_ILi48EEENS7_ILi96EEEEEELi96ENS_6half_tEfNS_4arch4Sm80ELb0ELb1ELb0ELb0ELb0ELb0ELb1ELb0EEENS1_21CollectiveEpilogueFwdINS6_IJS8_SA_S9_EEENS6_IJNS7_ILi1EEESI_SI_EEESC_SE_Li128ELb0ELb1ELb0ELb0EEENS1_19SingleTileSchedulerILb0ELb0ELb1ELi128EEEEEEEEEvNT_6ParamsE:
	.zero		1944


//--------------------- .nv.constant0._ZN7cutlass13device_kernelIN5flash19enable_sm80_to_sm89INS1_16FlashAttnFwdSm80INS1_25CollectiveMainloopFwdSm80ILi4ELi1ELb0EN4cute5tupleIJNS5_1CILi128EEENS7_ILi48EEENS7_ILi96EEEEEELi96ENS_6half_tEfNS_4arch4Sm80ELb0ELb1ELb0ELb1ELb0ELb0ELb1ELb0EEENS1_21CollectiveEpilogueFwdINS6_IJS8_SA_S9_EEENS6_IJNS7_ILi1EEESI_SI_EEESC_SE_Li128ELb1ELb1ELb0ELb0EEENS1_19SingleTileSchedulerILb1ELb0ELb1ELi128EEEEEEEEEvNT_6ParamsE --------------------------
	.section	.nv.constant0._ZN7cutlass13device_kernelIN5flash19enable_sm80_to_sm89INS1_16FlashAttnFwdSm80INS1_25CollectiveMainloopFwdSm80ILi4ELi1ELb0EN4cute5tupleIJNS5_1CILi128EEENS7_ILi48EEENS7_ILi96EEEEEELi96ENS_6half_tEfNS_4arch4Sm80ELb0ELb1ELb0ELb1ELb0ELb0ELb1ELb0EEENS1_21CollectiveEpilogueFwdINS6_IJS8_SA_S9_EEENS6_IJNS7_ILi1EEESI_SI_EEESC_SE_Li128ELb1ELb1ELb0ELb0EEENS1_19SingleTileSchedulerILb1ELb0ELb1ELi128EEEEEEEEEvNT_6ParamsE,"a",@progbits
	.sectionflags	@""
	.align	4
.nv.constant0._ZN7cutlass13device_kernelIN5flash19enable_sm80_to_sm89INS1_16FlashAttnFwdSm80INS1_25CollectiveMainloopFwdSm80ILi4ELi1ELb0EN4cute5tupleIJNS5_1CILi128EEENS7_ILi48EEENS7_ILi96EEEEEELi96ENS_6half_tEfNS_4arch4Sm80ELb0ELb1ELb0ELb1ELb0ELb0ELb1ELb0EEENS1_21CollectiveEpilogueFwdINS6_IJS8_SA_S9_EEENS6_IJNS7_ILi1EEESI_SI_EEESC_SE_Li128ELb1ELb1ELb0ELb0EEENS1_19SingleTileSchedulerILb1ELb0ELb1ELi128EEEEEEEEEvNT_6ParamsE:
	.zero		1944


//--------------------- .nv.constant0._ZN7cutlass13device_kernelIN5flash19enable_sm80_to_sm89INS1_16FlashAttnFwdSm80INS1_25CollectiveMainloopFwdSm80ILi4ELi1ELb0EN4cute5tupleIJNS5_1CILi128EEENS7_ILi48EEENS7_ILi96EEEEEELi96ENS_6half_tEfNS_4arch4Sm80ELb0ELb1ELb0ELb1ELb0ELb1ELb1ELb0EEENS1_21CollectiveEpilogueFwdINS6_IJS8_SA_S9_EEENS6_IJNS7_ILi1EEESI_SI_EEESC_SE_Li128ELb1ELb1ELb0ELb0EEENS1_19SingleTileSchedulerILb1ELb0ELb1ELi128EEEEEEEEEvNT_6ParamsE --------------------------
	.section	.nv.constant0._ZN7cutlass13device_kernelIN5flash19enable_sm80_to_sm89INS1_16FlashAttnFwdSm80INS1_25CollectiveMainloopFwdSm80ILi4ELi1ELb0EN4cute5tupleIJNS5_1CILi128EEENS7_ILi48EEENS7_ILi96EEEEEELi96ENS_6half_tEfNS_4arch4Sm80ELb0ELb1ELb0ELb1ELb0ELb1ELb1ELb0EEENS1_21CollectiveEpilogueFwdINS6_IJS8_SA_S9_EEENS6_IJNS7_ILi1EEESI_SI_EEESC_SE_Li128ELb1ELb1ELb0ELb0EEENS1_19SingleTileSchedulerILb1ELb0ELb1ELi128EEEEEEEEEvNT_6ParamsE,"a",@progbits
	.sectionflags	@""
	.align	4
.nv.constant0._ZN7cutlass13device_kernelIN5flash19enable_sm80_to_sm89INS1_16FlashAttnFwdSm80INS1_25CollectiveMainloopFwdSm80ILi4ELi1ELb0EN4cute5tupleIJNS5_1CILi128EEENS7_ILi48EEENS7_ILi96EEEEEELi96ENS_6half_tEfNS_4arch4Sm80ELb0ELb1ELb0ELb1ELb0ELb1ELb1ELb0EEENS1_21CollectiveEpilogueFwdINS6_IJS8_SA_S9_EEENS6_IJNS7_ILi1EEESI_SI_EEESC_SE_Li128ELb1ELb1ELb0ELb0EEENS1_19SingleTileSchedulerILb1ELb0ELb1ELi128EEEEEEEEEvNT_6ParamsE:
	.zero		1944


//--------------------- .nv.constant0._ZN7cutlass13device_kernelIN5flash19enable_sm80_to_sm89INS1_16FlashAttnFwdSm80INS1_25CollectiveMainloopFwdSm80ILi4ELi1ELb0EN4cute5tupleIJNS5_1CILi128EEENS7_ILi64EEENS7_ILi96EEEEEELi96ENS_6half_tEfNS_4arch4Sm80ELb1ELb0ELb0ELb0ELb0ELb0ELb1ELb0EEENS1_21CollectiveEpilogueFwdINS6_IJS8_SA_S9_EEENS6_IJNS7_ILi1EEESI_SI_EEESC_SE_Li128ELb0ELb1ELb0ELb0EEENS1_30DynamicPersistentTileSchedulerILi128ELi128ELb0ELb1ELb0EEEEEEEEEvNT_6ParamsE --------------------------
	.section	.nv.constant0._ZN7cutlass13device_kernelIN5flash19enable_sm80_to_sm89INS1_16FlashAttnFwdSm80INS1_25CollectiveMainloopFwdSm80ILi4ELi1ELb0EN4cute5tupleIJNS5_1CILi128EEENS7_ILi64EEENS7_ILi96EEEEEELi96ENS_6half_tEfNS_4arch4Sm80ELb1ELb0ELb0ELb0ELb0ELb0ELb1ELb0EEENS1_21CollectiveEpilogueFwdINS6_IJS8_SA_S9_EEENS6_IJNS7_ILi1EEESI_SI_EEESC_SE_Li128ELb0ELb1ELb0ELb0EEENS1_30DynamicPersistentTileSchedulerILi128ELi128ELb0ELb1ELb0EEEEEEEEEvNT_6ParamsE,"a",@progbits
	.sectionflags	@""
	.align	4
.nv.constant0._ZN7cutlass13device_kernelIN5flash19enable_sm80_to_sm89INS1_16FlashAttnFwdSm80INS1_25CollectiveMainloopFwdSm80ILi4ELi1ELb0EN4cute5tupleIJNS5_1CILi128EEENS7_ILi64EEENS7_ILi96EEEEEELi96ENS_6half_tEfNS_4arch4Sm80ELb1ELb0ELb0ELb0ELb0ELb0ELb1ELb0EEENS1_21CollectiveEpilogueFwdINS6_IJS8_SA_S9_EEENS6_IJNS7_ILi1EEESI_SI_EEESC_SE_Li128ELb0ELb1ELb0ELb0EEENS1_30DynamicPersistentTileSchedulerILi128ELi128ELb0ELb1ELb0EEEEEEEEEvNT_6ParamsE:
	.zero		1960


//--------------------- .nv.constant0._ZN7cutlass13device_kernelIN5flash19enable_sm80_to_sm89INS1_16FlashAttnFwdSm80INS1_25CollectiveMainloopFwdSm80ILi4ELi1ELb0EN4cute5tupleIJNS5_1CILi128EEENS7_ILi64EEENS7_ILi96EEEEEELi96ENS_6half_tEfNS_4arch4Sm80ELb1ELb0ELb0ELb1ELb0ELb0ELb1ELb0EEENS1_21CollectiveEpilogueFwdINS6_IJS8_SA_S9_EEENS6_IJNS7_ILi1EEESI_SI_EEESC_SE_Li128ELb1ELb1ELb0ELb0EEENS1_19SingleTileSchedulerILb1ELb0ELb1ELi128EEEEEEEEEvNT_6ParamsE --------------------------
	.section	.nv.constant0._ZN7cutlass13device_kernelIN5flash19enable_sm80_to_sm89INS1_16FlashAttnFwdSm80INS1_25CollectiveMainloopFwdSm80ILi4ELi1ELb0EN4cute5tupleIJNS5_1CILi128EEENS7_ILi64EEENS7_ILi96EEEEEELi96ENS_6half_tEfNS_4arch4Sm80ELb1ELb0ELb0ELb1ELb0ELb0ELb1ELb0EEENS1_21CollectiveEpilogueFwdINS6_IJS8_SA_S9_EEENS6_IJNS7_ILi1EEESI_SI_EEESC_SE_Li128ELb1ELb1ELb0ELb0EEENS1_19SingleTileSchedulerILb1ELb0ELb1ELi128EEEEEEEEEvNT_6ParamsE,"a",@progbits
	.sectionflags	@""
	.align	4
.nv.constant0._ZN7cutlass13device_kernelIN5flash19enable_sm80_to_sm89INS1_16FlashAttnFwdSm80INS1_25CollectiveMainloopFwdSm80ILi4ELi1ELb0EN4cute5tupleIJNS5_1CILi128EEENS7_ILi64EEENS7_ILi96EEEEEELi96ENS_6half_tEfNS_4arch4Sm80ELb1ELb0ELb0ELb1ELb0ELb0ELb1ELb0EEENS1_21CollectiveEpilogueFwdINS6_IJS8_SA_S9_EEENS6_IJNS7_ILi1EEESI_SI_EEESC_SE_Li128ELb1ELb1ELb0ELb0EEENS1_19SingleTileSchedulerILb1ELb0ELb1ELi128EEEEEEEEEvNT_6ParamsE:
	.zero		1944


//--------------------- .nv.constant0._ZN7cutlass13device_kernelIN5flash19enable_sm80_to_sm89INS1_16FlashAttnFwdSm80INS1_25CollectiveMainloopFwdSm80ILi4ELi1ELb0EN4cute5tupleIJNS5_1CILi128EEENS7_ILi64EEENS7_ILi96EEEEEELi96ENS_6half_tEfNS_4arch4Sm80ELb1ELb0ELb0ELb1ELb0ELb1ELb1ELb0EEENS1_21CollectiveEpilogueFwdINS6_IJS8_SA_S9_EEENS6_IJNS7_ILi1EEESI_SI_EEESC_SE_Li128ELb1ELb1ELb0ELb0EEENS1_19SingleTileSchedulerILb1ELb0ELb1ELi128EEEEEEEEEvNT_6ParamsE --------------------------
	.section	.nv.constant0._ZN7cutlass13device_kernelIN5flash19enable_sm80_to_sm89INS1_16FlashAttnFwdSm80INS1_25CollectiveMainloopFwdSm80ILi4ELi1ELb0EN4cute5tupleIJNS5_1CILi128EEENS7_ILi64EEENS7_ILi96EEEEEELi96ENS_6half_tEfNS_4arch4Sm80ELb1ELb0ELb0ELb1ELb0ELb1ELb1ELb0EEENS1_21CollectiveEpilogueFwdINS6_IJS8_SA_S9_EEENS6_IJNS7_ILi1EEESI_SI_EEESC_SE_Li128ELb1ELb1ELb0ELb0EEENS1_19SingleTileSchedulerILb1ELb0ELb1ELi128EEEEEEEEEvNT_6ParamsE,"a",@progbits
	.sectionflags	@""
	.align	4
.nv.constant0._ZN7cutlass13device_kernelIN5flash19enable_sm80_to_sm89INS1_16FlashAttnFwdSm80INS1_25CollectiveMainloopFwdSm80ILi4ELi1ELb0EN4cute5tupleIJNS5_1CILi128EEENS7_ILi64EEENS7_ILi96EEEEEELi96ENS_6half_tEfNS_4arch4Sm80ELb1ELb0ELb0ELb1ELb0ELb1ELb1ELb0EEENS1_21CollectiveEpilogueFwdINS6_IJS8_SA_S9_EEENS6_IJNS7_ILi1EEESI_SI_EEESC_SE_Li128ELb1ELb1ELb0ELb0EEENS1_19SingleTileSchedulerILb1ELb0ELb1ELi128EEEEEEEEEvNT_6ParamsE:
	.zero		1944


//--------------------- SYMBOLS --------------------------

	.type		.nv.reservedSmem.offset0,@object
	.size		.nv.reservedSmem.offset0,0x4
